//
// Generated by NVIDIA NVVM Compiler
//
// Compiler Build ID: CL-36424714
// Cuda compilation tools, release 13.0, V13.0.88
// Based on NVVM 20.0.0
//

.version 9.0
.target sm_100
.address_size 64

	// .globl	get_edge_lengths
.extern .func  (.param .b32 func_retval0) vprintf
(
	.param .b64 vprintf_param_0,
	.param .b64 vprintf_param_1
)
;
.global .align 1 .b8 $str[32] = {98, 108, 111, 99, 107, 32, 37, 100, 32, 32, 32, 116, 104, 114, 101, 97, 100, 32, 37, 100, 32, 103, 103, 32, 37, 49, 54, 46, 108, 102, 10};

.visible .entry get_edge_lengths(
	.param .u64 .ptr .align 1 get_edge_lengths_param_0,
	.param .u64 .ptr .align 1 get_edge_lengths_param_1,
	.param .u32 get_edge_lengths_param_2,
	.param .u32 get_edge_lengths_param_3,
	.param .u32 get_edge_lengths_param_4,
	.param .u32 get_edge_lengths_param_5,
	.param .u64 .ptr .align 1 get_edge_lengths_param_6
)
{
	.local .align 16 .b8 	__local_depot0[592];
	.reg .b64 	%SP;
	.reg .b64 	%SPL;
	.reg .pred 	%p<174>;
	.reg .b16 	%rs<50>;
	.reg .b32 	%r<491>;
	.reg .b64 	%rd<314>;
	.reg .b64 	%fd<785>;

	mov.u64 	%SPL, __local_depot0;
	cvta.local.u64 	%SP, %SPL;
	ld.param.u64 	%rd29, [get_edge_lengths_param_0];
	ld.param.u64 	%rd27, [get_edge_lengths_param_1];
	ld.param.u32 	%r117, [get_edge_lengths_param_5];
	cvta.to.global.u64 	%rd1, %rd29;
	add.u64 	%rd2, %SPL, 96;
	add.u64 	%rd3, %SPL, 448;
	add.u64 	%rd4, %SPL, 112;
	add.u64 	%rd5, %SPL, 544;
	mov.u32 	%r118, %ctaid.x;
	mov.u32 	%r119, %ntid.x;
	mov.u32 	%r120, %tid.x;
	mad.lo.s32 	%r1, %r118, %r119, %r120;
	setp.ge.s32 	%p1, %r1, %r117;
	@%p1 bra 	$L__BB0_165;
	ld.param.u32 	%r437, [get_edge_lengths_param_4];
	cvta.to.global.u64 	%rd34, %rd27;
	mul.lo.s32 	%r121, %r437, %r1;
	mul.wide.s32 	%rd35, %r121, 4;
	add.s64 	%rd36, %rd34, %rd35;
	ld.global.u32 	%r122, [%rd36];
	add.s32 	%r123, %r122, -1;
	ld.global.u32 	%r124, [%rd36+4];
	add.s32 	%r125, %r124, -1;
	ld.global.u32 	%r126, [%rd36+8];
	add.s32 	%r127, %r126, -1;
	ld.global.u32 	%r128, [%rd36+12];
	add.s32 	%r129, %r128, -1;
	st.local.v4.u32 	[%rd2], {%r123, %r125, %r127, %r129};
	mov.f64 	%fd166, 0d0000000000000000;
	st.local.v2.f64 	[%rd3], {%fd166, %fd166};
	st.local.v2.f64 	[%rd3+16], {%fd166, %fd166};
	st.local.v2.f64 	[%rd3+32], {%fd166, %fd166};
	st.local.v2.f64 	[%rd3+48], {%fd166, %fd166};
	st.local.v2.f64 	[%rd3+64], {%fd166, %fd166};
	st.local.v2.f64 	[%rd3+80], {%fd166, %fd166};
	setp.lt.s32 	%p2, %r437, 1;
	@%p2 bra 	$L__BB0_10;
	ld.param.u32 	%r438, [get_edge_lengths_param_4];
	and.b32  	%r2, %r438, 3;
	setp.lt.u32 	%p3, %r438, 4;
	mov.b32 	%r452, 0;
	@%p3 bra 	$L__BB0_5;
	ld.param.u32 	%r439, [get_edge_lengths_param_4];
	and.b32  	%r452, %r439, 2147483644;
	mov.b32 	%r450, 0;
$L__BB0_4:
	.pragma "nounroll";
	ld.param.u32 	%r411, [get_edge_lengths_param_2];
	mul.wide.u32 	%rd37, %r450, 4;
	add.s64 	%rd38, %rd2, %rd37;
	ld.local.v4.u32 	{%r132, %r133, %r134, %r135}, [%rd38];
	mul.lo.s32 	%r136, %r132, %r411;
	mul.wide.s32 	%rd39, %r136, 8;
	add.s64 	%rd40, %rd1, %rd39;
	ld.global.f64 	%fd167, [%rd40];
	mul.lo.s32 	%r137, %r450, %r411;
	mul.wide.s32 	%rd41, %r137, 8;
	add.s64 	%rd42, %rd3, %rd41;
	st.local.f64 	[%rd42], %fd167;
	ld.global.f64 	%fd168, [%rd40+8];
	st.local.f64 	[%rd42+8], %fd168;
	ld.global.f64 	%fd169, [%rd40+16];
	st.local.f64 	[%rd42+16], %fd169;
	mul.lo.s32 	%r138, %r133, %r411;
	mul.wide.s32 	%rd43, %r138, 8;
	add.s64 	%rd44, %rd1, %rd43;
	ld.global.f64 	%fd170, [%rd44];
	mul.wide.s32 	%rd45, %r411, 8;
	add.s64 	%rd46, %rd42, %rd45;
	st.local.f64 	[%rd46], %fd170;
	ld.global.f64 	%fd171, [%rd44+8];
	st.local.f64 	[%rd46+8], %fd171;
	ld.global.f64 	%fd172, [%rd44+16];
	st.local.f64 	[%rd46+16], %fd172;
	mul.lo.s32 	%r139, %r134, %r411;
	mul.wide.s32 	%rd47, %r139, 8;
	add.s64 	%rd48, %rd1, %rd47;
	ld.global.f64 	%fd173, [%rd48];
	add.s64 	%rd49, %rd46, %rd45;
	st.local.f64 	[%rd49], %fd173;
	ld.global.f64 	%fd174, [%rd48+8];
	st.local.f64 	[%rd49+8], %fd174;
	ld.global.f64 	%fd175, [%rd48+16];
	st.local.f64 	[%rd49+16], %fd175;
	mul.lo.s32 	%r140, %r135, %r411;
	mul.wide.s32 	%rd50, %r140, 8;
	add.s64 	%rd51, %rd1, %rd50;
	ld.global.f64 	%fd176, [%rd51];
	add.s64 	%rd52, %rd49, %rd45;
	st.local.f64 	[%rd52], %fd176;
	ld.global.f64 	%fd177, [%rd51+8];
	st.local.f64 	[%rd52+8], %fd177;
	ld.global.f64 	%fd178, [%rd51+16];
	st.local.f64 	[%rd52+16], %fd178;
	add.s32 	%r450, %r450, 4;
	setp.ne.s32 	%p4, %r450, %r452;
	@%p4 bra 	$L__BB0_4;
$L__BB0_5:
	setp.eq.s32 	%p5, %r2, 0;
	@%p5 bra 	$L__BB0_10;
	setp.eq.s32 	%p6, %r2, 1;
	@%p6 bra 	$L__BB0_8;
	ld.param.u32 	%r412, [get_edge_lengths_param_2];
	mul.wide.u32 	%rd53, %r452, 4;
	add.s64 	%rd54, %rd2, %rd53;
	ld.local.u32 	%r141, [%rd54];
	mul.lo.s32 	%r142, %r141, %r412;
	mul.wide.s32 	%rd55, %r142, 8;
	add.s64 	%rd56, %rd1, %rd55;
	ld.global.f64 	%fd179, [%rd56];
	mul.lo.s32 	%r143, %r452, %r412;
	mul.wide.s32 	%rd57, %r143, 8;
	add.s64 	%rd58, %rd3, %rd57;
	st.local.f64 	[%rd58], %fd179;
	ld.global.f64 	%fd180, [%rd56+8];
	st.local.f64 	[%rd58+8], %fd180;
	ld.global.f64 	%fd181, [%rd56+16];
	st.local.f64 	[%rd58+16], %fd181;
	ld.local.u32 	%r144, [%rd54+4];
	mul.lo.s32 	%r145, %r144, %r412;
	mul.wide.s32 	%rd59, %r145, 8;
	add.s64 	%rd60, %rd1, %rd59;
	ld.global.f64 	%fd182, [%rd60];
	mul.wide.s32 	%rd61, %r412, 8;
	add.s64 	%rd62, %rd58, %rd61;
	st.local.f64 	[%rd62], %fd182;
	ld.global.f64 	%fd183, [%rd60+8];
	st.local.f64 	[%rd62+8], %fd183;
	ld.global.f64 	%fd184, [%rd60+16];
	st.local.f64 	[%rd62+16], %fd184;
	add.s32 	%r452, %r452, 2;
$L__BB0_8:
	ld.param.u32 	%r440, [get_edge_lengths_param_4];
	and.b32  	%r146, %r440, 1;
	setp.eq.b32 	%p7, %r146, 1;
	not.pred 	%p8, %p7;
	@%p8 bra 	$L__BB0_10;
	ld.param.u32 	%r413, [get_edge_lengths_param_2];
	mul.wide.u32 	%rd63, %r452, 4;
	add.s64 	%rd64, %rd2, %rd63;
	ld.local.u32 	%r147, [%rd64];
	mul.lo.s32 	%r148, %r147, %r413;
	mul.wide.s32 	%rd65, %r148, 8;
	add.s64 	%rd66, %rd1, %rd65;
	ld.global.f64 	%fd185, [%rd66];
	mul.lo.s32 	%r149, %r452, %r413;
	mul.wide.s32 	%rd67, %r149, 8;
	add.s64 	%rd68, %rd3, %rd67;
	st.local.f64 	[%rd68], %fd185;
	ld.global.f64 	%fd186, [%rd66+8];
	st.local.f64 	[%rd68+8], %fd186;
	ld.global.f64 	%fd187, [%rd66+16];
	st.local.f64 	[%rd68+16], %fd187;
$L__BB0_10:
	ld.param.u32 	%r441, [get_edge_lengths_param_4];
	setp.lt.s32 	%p9, %r441, 1;
	mov.f64 	%fd188, 0d0000000000000000;
	st.local.v2.f64 	[%rd4], {%fd188, %fd188};
	st.local.v2.f64 	[%rd4+16], {%fd188, %fd188};
	st.local.v2.f64 	[%rd4+32], {%fd188, %fd188};
	st.local.v2.f64 	[%rd4+48], {%fd188, %fd188};
	st.local.v2.f64 	[%rd4+64], {%fd188, %fd188};
	st.local.v2.f64 	[%rd4+80], {%fd188, %fd188};
	st.local.v2.f64 	[%rd4+96], {%fd188, %fd188};
	st.local.v2.f64 	[%rd4+112], {%fd188, %fd188};
	st.local.v2.f64 	[%rd4+128], {%fd188, %fd188};
	st.local.v2.f64 	[%rd4+144], {%fd188, %fd188};
	st.local.v2.f64 	[%rd4+160], {%fd188, %fd188};
	st.local.v2.f64 	[%rd4+176], {%fd188, %fd188};
	st.local.v2.f64 	[%rd4+192], {%fd188, %fd188};
	st.local.v2.f64 	[%rd4+208], {%fd188, %fd188};
	st.local.v2.f64 	[%rd4+224], {%fd188, %fd188};
	st.local.v2.f64 	[%rd4+240], {%fd188, %fd188};
	st.local.v2.f64 	[%rd4+256], {%fd188, %fd188};
	st.local.v2.f64 	[%rd4+272], {%fd188, %fd188};
	mov.f64 	%fd189, 0d3FF0000000000000;
	st.local.v2.f64 	[%rd4+288], {%fd189, %fd189};
	st.local.v2.f64 	[%rd4+304], {%fd189, %fd189};
	st.local.v2.f64 	[%rd4+320], {%fd189, %fd189};
	mov.b64 	%rd69, 0;
	st.local.u64 	[%rd5], %rd69;
	st.local.u64 	[%rd5+8], %rd69;
	st.local.u64 	[%rd5+16], %rd69;
	@%p9 bra 	$L__BB0_45;
	ld.param.u32 	%r453, [get_edge_lengths_param_4];
	ld.param.u32 	%r414, [get_edge_lengths_param_2];
	and.b32  	%r9, %r414, 7;
	and.b32  	%r10, %r414, 2147483640;
	mov.b32 	%r470, 0;
	mov.b16 	%rs42, 0;
	mov.u16 	%rs43, %rs42;
	mov.u32 	%r455, %r470;
$L__BB0_12:
	mov.u32 	%r13, %r455;
	ld.param.u32 	%r443, [get_edge_lengths_param_4];
	add.s32 	%r453, %r453, -1;
	add.s32 	%r455, %r13, 1;
	setp.ge.s32 	%p10, %r455, %r443;
	@%p10 bra 	$L__BB0_44;
	ld.param.u32 	%r415, [get_edge_lengths_param_2];
	setp.lt.s32 	%p11, %r415, 1;
	mul.lo.s32 	%r151, %r13, %r415;
	mul.wide.s32 	%rd70, %r151, 8;
	add.s64 	%rd71, %rd3, %rd70;
	ld.local.f64 	%fd1, [%rd71];
	ld.local.f64 	%fd2, [%rd71+8];
	ld.local.f64 	%fd3, [%rd71+16];
	@%p11 bra 	$L__BB0_32;
	ld.param.u32 	%r420, [get_edge_lengths_param_2];
	setp.eq.s32 	%p20, %r420, 3;
	mov.u32 	%r458, %r455;
	@%p20 bra 	$L__BB0_15;
	bra.uni 	$L__BB0_18;
$L__BB0_15:
	mov.u32 	%r456, %r455;
$L__BB0_16:
	ld.param.u32 	%r448, [get_edge_lengths_param_4];
	mul.lo.s32 	%r254, %r456, 3;
	mul.wide.u32 	%rd121, %r254, 8;
	add.s64 	%rd122, %rd3, %rd121;
	ld.local.f64 	%fd279, [%rd122];
	sub.f64 	%fd4, %fd279, %fd1;
	ld.local.f64 	%fd280, [%rd122+8];
	sub.f64 	%fd5, %fd280, %fd2;
	ld.local.f64 	%fd281, [%rd122+16];
	sub.f64 	%fd6, %fd281, %fd3;
	mul.f64 	%fd282, %fd4, %fd4;
	mul.wide.s32 	%rd123, %r470, 8;
	add.s64 	%rd124, %rd4, %rd123;
	st.local.f64 	[%rd124], %fd282;
	mul.f64 	%fd283, %fd4, %fd5;
	fma.rn.f64 	%fd284, %fd4, %fd5, %fd283;
	mul.f64 	%fd285, %fd4, %fd6;
	fma.rn.f64 	%fd286, %fd4, %fd6, %fd285;
	st.local.f64 	[%rd124+48], %fd284;
	mul.f64 	%fd287, %fd5, %fd5;
	st.local.f64 	[%rd124+144], %fd287;
	mul.f64 	%fd288, %fd5, %fd6;
	fma.rn.f64 	%fd289, %fd5, %fd6, %fd288;
	st.local.f64 	[%rd124+96], %fd286;
	st.local.f64 	[%rd124+192], %fd289;
	mul.f64 	%fd290, %fd6, %fd6;
	st.local.f64 	[%rd124+240], %fd290;
	add.s32 	%r470, %r470, 1;
	add.s32 	%r456, %r456, 1;
	setp.eq.s32 	%p55, %r456, %r448;
	@%p55 bra 	$L__BB0_17;
	bra.uni 	$L__BB0_16;
$L__BB0_17:
	st.local.f64 	[%rd5], %fd4;
	st.local.f64 	[%rd5+8], %fd5;
	st.local.f64 	[%rd5+16], %fd6;
	bra.uni 	$L__BB0_44;
$L__BB0_18:
	ld.param.u32 	%r421, [get_edge_lengths_param_2];
	mul.lo.s32 	%r167, %r458, %r421;
	mul.wide.u32 	%rd79, %r167, 8;
	add.s64 	%rd80, %rd3, %rd79;
	ld.local.f64 	%fd213, [%rd80];
	sub.f64 	%fd214, %fd213, %fd1;
	st.local.f64 	[%rd5], %fd214;
	ld.local.f64 	%fd215, [%rd80+8];
	sub.f64 	%fd216, %fd215, %fd2;
	st.local.f64 	[%rd5+8], %fd216;
	ld.local.f64 	%fd217, [%rd80+16];
	sub.f64 	%fd218, %fd217, %fd3;
	st.local.f64 	[%rd5+16], %fd218;
	mov.b32 	%r460, 0;
$L__BB0_19:
	ld.param.u32 	%r422, [get_edge_lengths_param_2];
	add.s32 	%r169, %r422, -1;
	setp.lt.u32 	%p21, %r169, 7;
	mul.wide.u32 	%rd81, %r460, 8;
	add.s64 	%rd82, %rd5, %rd81;
	ld.local.f64 	%fd7, [%rd82];
	mov.b32 	%r463, 0;
	@%p21 bra 	$L__BB0_22;
	mov.b32 	%r461, 0;
$L__BB0_21:
	.pragma "nounroll";
	setp.eq.s32 	%p22, %r460, 0;
	min.s32 	%r171, %r460, %r461;
	max.s32 	%r172, %r460, %r461;
	setp.eq.s32 	%p23, %r171, 0;
	mul.wide.u32 	%rd83, %r461, 8;
	add.s64 	%rd84, %rd5, %rd83;
	ld.local.f64 	%fd219, [%rd84];
	mul.f64 	%fd220, %fd7, %fd219;
	setp.eq.s32 	%p24, %r460, %r461;
	selp.b32 	%r173, 1, 2, %p24;
	cvt.rn.f64.u32 	%fd221, %r173;
	mul.f64 	%fd222, %fd220, %fd221;
	mad.lo.s32 	%r174, %r172, 6, %r470;
	selp.b32 	%r175, %r174, %r470, %p23;
	mul.wide.s32 	%rd85, %r175, 8;
	add.s64 	%rd86, %rd4, %rd85;
	st.local.f64 	[%rd86], %fd222;
	mul.lo.s32 	%r176, %r461, 6;
	add.s32 	%r177, %r461, 1;
	ld.local.f64 	%fd223, [%rd84+8];
	mul.f64 	%fd224, %fd7, %fd223;
	setp.eq.s32 	%p25, %r460, %r177;
	selp.b32 	%r178, 1, 2, %p25;
	cvt.rn.f64.u32 	%fd225, %r178;
	mul.f64 	%fd226, %fd224, %fd225;
	add.s32 	%r179, %r176, 6;
	selp.b32 	%r180, %r179, 0, %p22;
	add.s32 	%r181, %r180, %r470;
	mul.wide.s32 	%rd87, %r181, 8;
	add.s64 	%rd88, %rd4, %rd87;
	st.local.f64 	[%rd88], %fd226;
	add.s32 	%r182, %r461, 2;
	ld.local.f64 	%fd227, [%rd84+16];
	mul.f64 	%fd228, %fd7, %fd227;
	setp.eq.s32 	%p26, %r460, %r182;
	selp.b32 	%r183, 1, 2, %p26;
	cvt.rn.f64.u32 	%fd229, %r183;
	mul.f64 	%fd230, %fd228, %fd229;
	add.s32 	%r184, %r176, 12;
	selp.b32 	%r185, %r184, 0, %p22;
	add.s32 	%r186, %r185, %r470;
	mul.wide.s32 	%rd89, %r186, 8;
	add.s64 	%rd90, %rd4, %rd89;
	st.local.f64 	[%rd90], %fd230;
	add.s32 	%r187, %r461, 3;
	ld.local.f64 	%fd231, [%rd84+24];
	mul.f64 	%fd232, %fd7, %fd231;
	setp.eq.s32 	%p27, %r460, %r187;
	selp.b32 	%r188, 1, 2, %p27;
	cvt.rn.f64.u32 	%fd233, %r188;
	mul.f64 	%fd234, %fd232, %fd233;
	add.s32 	%r189, %r176, 18;
	selp.b32 	%r190, %r189, 0, %p22;
	add.s32 	%r191, %r190, %r470;
	mul.wide.s32 	%rd91, %r191, 8;
	add.s64 	%rd92, %rd4, %rd91;
	st.local.f64 	[%rd92], %fd234;
	add.s32 	%r192, %r461, 4;
	ld.local.f64 	%fd235, [%rd84+32];
	mul.f64 	%fd236, %fd7, %fd235;
	setp.eq.s32 	%p28, %r460, %r192;
	selp.b32 	%r193, 1, 2, %p28;
	cvt.rn.f64.u32 	%fd237, %r193;
	mul.f64 	%fd238, %fd236, %fd237;
	add.s32 	%r194, %r176, 24;
	selp.b32 	%r195, %r194, 0, %p22;
	add.s32 	%r196, %r195, %r470;
	mul.wide.s32 	%rd93, %r196, 8;
	add.s64 	%rd94, %rd4, %rd93;
	st.local.f64 	[%rd94], %fd238;
	add.s32 	%r197, %r461, 5;
	ld.local.f64 	%fd239, [%rd84+40];
	mul.f64 	%fd240, %fd7, %fd239;
	setp.eq.s32 	%p29, %r460, %r197;
	selp.b32 	%r198, 1, 2, %p29;
	cvt.rn.f64.u32 	%fd241, %r198;
	mul.f64 	%fd242, %fd240, %fd241;
	add.s32 	%r199, %r176, 30;
	selp.b32 	%r200, %r199, 0, %p22;
	add.s32 	%r201, %r200, %r470;
	mul.wide.s32 	%rd95, %r201, 8;
	add.s64 	%rd96, %rd4, %rd95;
	st.local.f64 	[%rd96], %fd242;
	add.s32 	%r202, %r461, 6;
	ld.local.f64 	%fd243, [%rd84+48];
	mul.f64 	%fd244, %fd7, %fd243;
	setp.eq.s32 	%p30, %r460, %r202;
	selp.b32 	%r203, 1, 2, %p30;
	cvt.rn.f64.u32 	%fd245, %r203;
	mul.f64 	%fd246, %fd244, %fd245;
	add.s32 	%r204, %r176, 36;
	selp.b32 	%r205, %r204, 0, %p22;
	add.s32 	%r206, %r205, %r470;
	mul.wide.s32 	%rd97, %r206, 8;
	add.s64 	%rd98, %rd4, %rd97;
	st.local.f64 	[%rd98], %fd246;
	add.s32 	%r207, %r461, 7;
	ld.local.f64 	%fd247, [%rd84+56];
	mul.f64 	%fd248, %fd7, %fd247;
	setp.eq.s32 	%p31, %r460, %r207;
	selp.b32 	%r208, 1, 2, %p31;
	cvt.rn.f64.u32 	%fd249, %r208;
	mul.f64 	%fd250, %fd248, %fd249;
	add.s32 	%r209, %r176, 42;
	selp.b32 	%r210, %r209, 0, %p22;
	add.s32 	%r211, %r210, %r470;
	mul.wide.s32 	%rd99, %r211, 8;
	add.s64 	%rd100, %rd4, %rd99;
	st.local.f64 	[%rd100], %fd250;
	add.s32 	%r461, %r461, 8;
	setp.ne.s32 	%p32, %r461, %r10;
	mov.u32 	%r463, %r10;
	@%p32 bra 	$L__BB0_21;
$L__BB0_22:
	setp.eq.s32 	%p33, %r9, 0;
	@%p33 bra 	$L__BB0_30;
	add.s32 	%r212, %r9, -1;
	setp.lt.u32 	%p34, %r212, 3;
	@%p34 bra 	$L__BB0_25;
	min.s32 	%r213, %r460, %r463;
	max.s32 	%r214, %r460, %r463;
	setp.eq.s32 	%p35, %r213, 0;
	mul.wide.u32 	%rd101, %r463, 8;
	add.s64 	%rd102, %rd5, %rd101;
	ld.local.f64 	%fd251, [%rd102];
	mul.f64 	%fd252, %fd7, %fd251;
	setp.eq.s32 	%p36, %r460, %r463;
	selp.b32 	%r215, 1, 2, %p36;
	cvt.rn.f64.u32 	%fd253, %r215;
	mul.f64 	%fd254, %fd252, %fd253;
	mad.lo.s32 	%r216, %r214, 6, %r470;
	selp.b32 	%r217, %r216, %r470, %p35;
	mul.wide.s32 	%rd103, %r217, 8;
	add.s64 	%rd104, %rd4, %rd103;
	st.local.f64 	[%rd104], %fd254;
	add.s32 	%r218, %r463, 1;
	min.s32 	%r219, %r460, %r218;
	max.s32 	%r220, %r460, %r218;
	setp.eq.s32 	%p37, %r219, 0;
	ld.local.f64 	%fd255, [%rd102+8];
	mul.f64 	%fd256, %fd7, %fd255;
	setp.eq.s32 	%p38, %r460, %r218;
	selp.b32 	%r221, 1, 2, %p38;
	cvt.rn.f64.u32 	%fd257, %r221;
	mul.f64 	%fd258, %fd256, %fd257;
	mad.lo.s32 	%r222, %r220, 6, %r470;
	selp.b32 	%r223, %r222, %r470, %p37;
	mul.wide.s32 	%rd105, %r223, 8;
	add.s64 	%rd106, %rd4, %rd105;
	st.local.f64 	[%rd106], %fd258;
	add.s32 	%r224, %r463, 2;
	min.s32 	%r225, %r460, %r224;
	max.s32 	%r226, %r460, %r224;
	setp.eq.s32 	%p39, %r225, 0;
	ld.local.f64 	%fd259, [%rd102+16];
	mul.f64 	%fd260, %fd7, %fd259;
	setp.eq.s32 	%p40, %r460, %r224;
	selp.b32 	%r227, 1, 2, %p40;
	cvt.rn.f64.u32 	%fd261, %r227;
	mul.f64 	%fd262, %fd260, %fd261;
	mad.lo.s32 	%r228, %r226, 6, %r470;
	selp.b32 	%r229, %r228, %r470, %p39;
	mul.wide.s32 	%rd107, %r229, 8;
	add.s64 	%rd108, %rd4, %rd107;
	st.local.f64 	[%rd108], %fd262;
	add.s32 	%r230, %r463, 3;
	min.s32 	%r231, %r460, %r230;
	max.s32 	%r232, %r460, %r230;
	setp.eq.s32 	%p41, %r231, 0;
	ld.local.f64 	%fd263, [%rd102+24];
	mul.f64 	%fd264, %fd7, %fd263;
	setp.eq.s32 	%p42, %r460, %r230;
	selp.b32 	%r233, 1, 2, %p42;
	cvt.rn.f64.u32 	%fd265, %r233;
	mul.f64 	%fd266, %fd264, %fd265;
	mad.lo.s32 	%r234, %r232, 6, %r470;
	selp.b32 	%r235, %r234, %r470, %p41;
	mul.wide.s32 	%rd109, %r235, 8;
	add.s64 	%rd110, %rd4, %rd109;
	st.local.f64 	[%rd110], %fd266;
	add.s32 	%r463, %r463, 4;
$L__BB0_25:
	ld.param.u32 	%r423, [get_edge_lengths_param_2];
	and.b32  	%r236, %r423, 3;
	setp.eq.s32 	%p43, %r236, 0;
	@%p43 bra 	$L__BB0_30;
	setp.eq.s32 	%p44, %r236, 1;
	@%p44 bra 	$L__BB0_28;
	min.s32 	%r237, %r460, %r463;
	max.s32 	%r238, %r460, %r463;
	setp.eq.s32 	%p45, %r237, 0;
	mul.wide.u32 	%rd111, %r463, 8;
	add.s64 	%rd112, %rd5, %rd111;
	ld.local.f64 	%fd267, [%rd112];
	mul.f64 	%fd268, %fd7, %fd267;
	setp.eq.s32 	%p46, %r460, %r463;
	selp.b32 	%r239, 1, 2, %p46;
	cvt.rn.f64.u32 	%fd269, %r239;
	mul.f64 	%fd270, %fd268, %fd269;
	mad.lo.s32 	%r240, %r238, 6, %r470;
	selp.b32 	%r241, %r240, %r470, %p45;
	mul.wide.s32 	%rd113, %r241, 8;
	add.s64 	%rd114, %rd4, %rd113;
	st.local.f64 	[%rd114], %fd270;
	add.s32 	%r242, %r463, 1;
	min.s32 	%r243, %r460, %r242;
	max.s32 	%r244, %r460, %r242;
	setp.eq.s32 	%p47, %r243, 0;
	ld.local.f64 	%fd271, [%rd112+8];
	mul.f64 	%fd272, %fd7, %fd271;
	setp.eq.s32 	%p48, %r460, %r242;
	selp.b32 	%r245, 1, 2, %p48;
	cvt.rn.f64.u32 	%fd273, %r245;
	mul.f64 	%fd274, %fd272, %fd273;
	mad.lo.s32 	%r246, %r244, 6, %r470;
	selp.b32 	%r247, %r246, %r470, %p47;
	mul.wide.s32 	%rd115, %r247, 8;
	add.s64 	%rd116, %rd4, %rd115;
	st.local.f64 	[%rd116], %fd274;
	add.s32 	%r463, %r463, 2;
$L__BB0_28:
	ld.param.u32 	%r424, [get_edge_lengths_param_2];
	and.b32  	%r248, %r424, 1;
	setp.eq.b32 	%p49, %r248, 1;
	not.pred 	%p50, %p49;
	@%p50 bra 	$L__BB0_30;
	min.s32 	%r249, %r460, %r463;
	max.s32 	%r250, %r460, %r463;
	setp.eq.s32 	%p51, %r249, 0;
	mul.wide.u32 	%rd117, %r463, 8;
	add.s64 	%rd118, %rd5, %rd117;
	ld.local.f64 	%fd275, [%rd118];
	mul.f64 	%fd276, %fd7, %fd275;
	setp.eq.s32 	%p52, %r460, %r463;
	selp.b32 	%r251, 1, 2, %p52;
	cvt.rn.f64.u32 	%fd277, %r251;
	mul.f64 	%fd278, %fd276, %fd277;
	mad.lo.s32 	%r252, %r250, 6, %r470;
	selp.b32 	%r253, %r252, %r470, %p51;
	mul.wide.s32 	%rd119, %r253, 8;
	add.s64 	%rd120, %rd4, %rd119;
	st.local.f64 	[%rd120], %fd278;
$L__BB0_30:
	ld.param.u32 	%r425, [get_edge_lengths_param_2];
	add.s32 	%r460, %r460, 1;
	setp.ne.s32 	%p53, %r460, %r425;
	@%p53 bra 	$L__BB0_19;
	ld.param.u32 	%r447, [get_edge_lengths_param_4];
	add.s32 	%r470, %r470, 1;
	add.s32 	%r458, %r458, 1;
	setp.eq.s32 	%p54, %r458, %r447;
	@%p54 bra 	$L__BB0_44;
	bra.uni 	$L__BB0_18;
$L__BB0_32:
	ld.param.u32 	%r444, [get_edge_lengths_param_4];
	sub.s32 	%r152, %r444, %r13;
	add.s32 	%r153, %r152, -2;
	setp.lt.u32 	%p12, %r153, 7;
	mov.u32 	%r468, %r455;
	@%p12 bra 	$L__BB0_36;
	mov.b32 	%r466, 0;
	mov.u32 	%r468, %r455;
$L__BB0_34:
	.pragma "nounroll";
	ld.param.u32 	%r416, [get_edge_lengths_param_2];
	add.s32 	%r155, %r468, 7;
	mul.lo.s32 	%r156, %r155, %r416;
	mul.wide.s32 	%rd72, %r156, 8;
	add.s64 	%rd6, %rd3, %rd72;
	ld.local.f64 	%fd8, [%rd6];
	add.s32 	%r468, %r468, 8;
	add.s32 	%r466, %r466, 8;
	and.b32  	%r157, %r453, -8;
	setp.ne.s32 	%p13, %r466, %r157;
	@%p13 bra 	$L__BB0_34;
	ld.local.f64 	%fd190, [%rd6+8];
	ld.local.f64 	%fd191, [%rd6+16];
	sub.f64 	%fd192, %fd8, %fd1;
	st.local.f64 	[%rd5], %fd192;
	sub.f64 	%fd193, %fd190, %fd2;
	st.local.f64 	[%rd5+8], %fd193;
	sub.f64 	%fd194, %fd191, %fd3;
	st.local.f64 	[%rd5+16], %fd194;
$L__BB0_36:
	add.s32 	%r470, %r470, %r453;
	and.b32  	%r158, %r453, 7;
	setp.eq.s32 	%p14, %r158, 0;
	@%p14 bra 	$L__BB0_44;
	ld.param.u32 	%r445, [get_edge_lengths_param_4];
	not.b16 	%rs23, %rs43;
	cvt.u16.u32 	%rs24, %r445;
	add.s16 	%rs25, %rs23, %rs24;
	cvt.u32.u16 	%r159, %rs25;
	and.b32  	%r39, %r159, 7;
	add.s32 	%r160, %r39, -1;
	setp.lt.u32 	%p15, %r160, 3;
	@%p15 bra 	$L__BB0_39;
	ld.param.u32 	%r417, [get_edge_lengths_param_2];
	add.s32 	%r161, %r468, 3;
	mul.lo.s32 	%r162, %r161, %r417;
	mul.wide.s32 	%rd73, %r162, 8;
	add.s64 	%rd74, %rd3, %rd73;
	ld.local.f64 	%fd195, [%rd74];
	sub.f64 	%fd196, %fd195, %fd1;
	st.local.f64 	[%rd5], %fd196;
	ld.local.f64 	%fd197, [%rd74+8];
	sub.f64 	%fd198, %fd197, %fd2;
	st.local.f64 	[%rd5+8], %fd198;
	ld.local.f64 	%fd199, [%rd74+16];
	sub.f64 	%fd200, %fd199, %fd3;
	st.local.f64 	[%rd5+16], %fd200;
	add.s32 	%r468, %r468, 4;
$L__BB0_39:
	and.b32  	%r163, %r39, 3;
	setp.eq.s32 	%p16, %r163, 0;
	@%p16 bra 	$L__BB0_44;
	ld.param.u32 	%r446, [get_edge_lengths_param_4];
	xor.b16  	%rs26, %rs42, 3;
	cvt.u16.u32 	%rs27, %r446;
	add.s16 	%rs3, %rs26, %rs27;
	and.b16  	%rs28, %rs3, 3;
	setp.eq.s16 	%p17, %rs28, 1;
	@%p17 bra 	$L__BB0_42;
	ld.param.u32 	%r418, [get_edge_lengths_param_2];
	mad.lo.s32 	%r164, %r418, %r468, %r418;
	mul.wide.s32 	%rd75, %r164, 8;
	add.s64 	%rd76, %rd3, %rd75;
	ld.local.f64 	%fd201, [%rd76];
	sub.f64 	%fd202, %fd201, %fd1;
	st.local.f64 	[%rd5], %fd202;
	ld.local.f64 	%fd203, [%rd76+8];
	sub.f64 	%fd204, %fd203, %fd2;
	st.local.f64 	[%rd5+8], %fd204;
	ld.local.f64 	%fd205, [%rd76+16];
	sub.f64 	%fd206, %fd205, %fd3;
	st.local.f64 	[%rd5+16], %fd206;
	add.s32 	%r468, %r468, 2;
$L__BB0_42:
	and.b16  	%rs29, %rs3, 1;
	setp.eq.b16 	%p18, %rs29, 1;
	not.pred 	%p19, %p18;
	@%p19 bra 	$L__BB0_44;
	ld.param.u32 	%r419, [get_edge_lengths_param_2];
	mul.lo.s32 	%r165, %r468, %r419;
	mul.wide.s32 	%rd77, %r165, 8;
	add.s64 	%rd78, %rd3, %rd77;
	ld.local.f64 	%fd207, [%rd78];
	sub.f64 	%fd208, %fd207, %fd1;
	st.local.f64 	[%rd5], %fd208;
	ld.local.f64 	%fd209, [%rd78+8];
	sub.f64 	%fd210, %fd209, %fd2;
	st.local.f64 	[%rd5+8], %fd210;
	ld.local.f64 	%fd211, [%rd78+16];
	sub.f64 	%fd212, %fd211, %fd3;
	st.local.f64 	[%rd5+16], %fd212;
$L__BB0_44:
	ld.param.u32 	%r449, [get_edge_lengths_param_4];
	setp.eq.s32 	%p56, %r455, %r449;
	add.s16 	%rs43, %rs43, 1;
	add.s16 	%rs42, %rs42, 1;
	@%p56 bra 	$L__BB0_45;
	bra.uni 	$L__BB0_12;
$L__BB0_45:
	mov.b32 	%r471, 0;
$L__BB0_46:
	mov.u32 	%r45, %r471;
	mul.lo.s32 	%r46, %r45, 6;
	mul.lo.s32 	%r256, %r45, 7;
	mul.wide.u32 	%rd125, %r256, 8;
	add.s64 	%rd7, %rd4, %rd125;
	ld.local.f64 	%fd9, [%rd7];
	abs.f64 	%fd291, %fd9;
	setp.gt.f64 	%p57, %fd291, 0d3BC79CA10C924223;
	selp.b32 	%r472, %r45, -1, %p57;
	max.f64 	%fd10, %fd291, 0d3BC79CA10C924223;
	add.s32 	%r471, %r45, 1;
	setp.eq.s32 	%p58, %r471, 6;
	@%p58 bra 	$L__BB0_52;
	ld.local.f64 	%fd292, [%rd7+8];
	abs.f64 	%fd293, %fd292;
	setp.gt.f64 	%p59, %fd293, %fd10;
	selp.b32 	%r472, %r471, %r472, %p59;
	selp.f64 	%fd11, %fd293, %fd10, %p59;
	add.s32 	%r50, %r45, 2;
	setp.eq.s32 	%p60, %r50, 6;
	@%p60 bra 	$L__BB0_52;
	ld.local.f64 	%fd294, [%rd7+16];
	abs.f64 	%fd295, %fd294;
	setp.gt.f64 	%p61, %fd295, %fd11;
	selp.b32 	%r472, %r50, %r472, %p61;
	selp.f64 	%fd12, %fd295, %fd11, %p61;
	add.s32 	%r52, %r45, 3;
	setp.eq.s32 	%p62, %r52, 6;
	@%p62 bra 	$L__BB0_52;
	ld.local.f64 	%fd296, [%rd7+24];
	abs.f64 	%fd297, %fd296;
	setp.gt.f64 	%p63, %fd297, %fd12;
	selp.b32 	%r472, %r52, %r472, %p63;
	selp.f64 	%fd13, %fd297, %fd12, %p63;
	add.s32 	%r54, %r45, 4;
	setp.eq.s32 	%p64, %r54, 6;
	@%p64 bra 	$L__BB0_52;
	ld.local.f64 	%fd298, [%rd7+32];
	abs.f64 	%fd299, %fd298;
	setp.gt.f64 	%p65, %fd299, %fd13;
	selp.b32 	%r472, %r54, %r472, %p65;
	selp.f64 	%fd14, %fd299, %fd13, %p65;
	add.s32 	%r56, %r45, 5;
	setp.eq.s32 	%p66, %r56, 6;
	@%p66 bra 	$L__BB0_52;
	ld.local.f64 	%fd300, [%rd7+40];
	abs.f64 	%fd301, %fd300;
	setp.gt.f64 	%p67, %fd301, %fd14;
	selp.b32 	%r472, %r56, %r472, %p67;
$L__BB0_52:
	setp.le.s32 	%p68, %r472, %r45;
	@%p68 bra 	$L__BB0_60;
	add.s32 	%r257, %r46, %r472;
	mul.wide.s32 	%rd126, %r257, 8;
	add.s64 	%rd8, %rd4, %rd126;
	ld.local.f64 	%fd302, [%rd8];
	st.local.f64 	[%rd7], %fd302;
	st.local.f64 	[%rd8], %fd9;
	setp.eq.s32 	%p69, %r471, 7;
	@%p69 bra 	$L__BB0_60;
	ld.local.f64 	%fd303, [%rd7+48];
	ld.local.f64 	%fd304, [%rd8+48];
	st.local.f64 	[%rd7+48], %fd304;
	st.local.f64 	[%rd8+48], %fd303;
	setp.eq.s32 	%p70, %r45, 5;
	@%p70 bra 	$L__BB0_60;
	ld.local.f64 	%fd305, [%rd7+96];
	ld.local.f64 	%fd306, [%rd8+96];
	st.local.f64 	[%rd7+96], %fd306;
	st.local.f64 	[%rd8+96], %fd305;
	setp.eq.s32 	%p71, %r45, 4;
	@%p71 bra 	$L__BB0_60;
	ld.local.f64 	%fd307, [%rd7+144];
	ld.local.f64 	%fd308, [%rd8+144];
	st.local.f64 	[%rd7+144], %fd308;
	st.local.f64 	[%rd8+144], %fd307;
	setp.eq.s32 	%p72, %r45, 3;
	@%p72 bra 	$L__BB0_60;
	ld.local.f64 	%fd309, [%rd7+192];
	ld.local.f64 	%fd310, [%rd8+192];
	st.local.f64 	[%rd7+192], %fd310;
	st.local.f64 	[%rd8+192], %fd309;
	setp.eq.s32 	%p73, %r45, 2;
	@%p73 bra 	$L__BB0_60;
	ld.local.f64 	%fd311, [%rd7+240];
	ld.local.f64 	%fd312, [%rd8+240];
	st.local.f64 	[%rd7+240], %fd312;
	st.local.f64 	[%rd8+240], %fd311;
	setp.eq.s32 	%p74, %r45, 1;
	@%p74 bra 	$L__BB0_60;
	ld.local.f64 	%fd313, [%rd7+288];
	ld.local.f64 	%fd314, [%rd8+288];
	st.local.f64 	[%rd7+288], %fd314;
	st.local.f64 	[%rd8+288], %fd313;
$L__BB0_60:
	setp.lt.s32 	%p75, %r472, 0;
	@%p75 bra 	$L__BB0_69;
	setp.gt.u32 	%p76, %r45, 4;
	@%p76 bra 	$L__BB0_67;
	and.b32  	%r258, %r45, 1;
	setp.eq.b32 	%p77, %r258, 1;
	mov.u32 	%r473, %r45;
	@%p77 bra 	$L__BB0_66;
	ld.local.f64 	%fd315, [%rd7+8];
	neg.f64 	%fd316, %fd315;
	ld.local.f64 	%fd317, [%rd7];
	div.rn.f64 	%fd15, %fd316, %fd317;
	ld.local.f64 	%fd318, [%rd7+48];
	ld.local.f64 	%fd319, [%rd7+56];
	fma.rn.f64 	%fd320, %fd15, %fd318, %fd319;
	st.local.f64 	[%rd7+56], %fd320;
	ld.local.f64 	%fd321, [%rd7+96];
	ld.local.f64 	%fd322, [%rd7+104];
	fma.rn.f64 	%fd323, %fd15, %fd321, %fd322;
	st.local.f64 	[%rd7+104], %fd323;
	setp.eq.s32 	%p78, %r45, 4;
	mov.b32 	%r473, 5;
	@%p78 bra 	$L__BB0_66;
	ld.local.f64 	%fd324, [%rd7+144];
	ld.local.f64 	%fd325, [%rd7+152];
	fma.rn.f64 	%fd326, %fd15, %fd324, %fd325;
	st.local.f64 	[%rd7+152], %fd326;
	ld.local.f64 	%fd327, [%rd7+192];
	ld.local.f64 	%fd328, [%rd7+200];
	fma.rn.f64 	%fd329, %fd15, %fd327, %fd328;
	st.local.f64 	[%rd7+200], %fd329;
	setp.eq.s32 	%p79, %r45, 2;
	mov.b32 	%r473, 3;
	@%p79 bra 	$L__BB0_66;
	ld.local.f64 	%fd330, [%rd7+240];
	ld.local.f64 	%fd331, [%rd7+248];
	fma.rn.f64 	%fd332, %fd15, %fd330, %fd331;
	st.local.f64 	[%rd7+248], %fd332;
	ld.local.f64 	%fd333, [%rd7+288];
	ld.local.f64 	%fd334, [%rd7+296];
	fma.rn.f64 	%fd335, %fd15, %fd333, %fd334;
	st.local.f64 	[%rd7+296], %fd335;
	mov.u32 	%r473, %r471;
$L__BB0_66:
	setp.eq.s32 	%p80, %r45, 4;
	@%p80 bra 	$L__BB0_67;
	bra.uni 	$L__BB0_78;
$L__BB0_67:
	setp.ne.s32 	%p90, %r471, 6;
	@%p90 bra 	$L__BB0_46;
	ld.local.v2.f64 	{%fd378, %fd379}, [%rd4+320];
	ld.local.v2.f64 	{%fd380, %fd381}, [%rd4+272];
	div.rn.f64 	%fd382, %fd379, %fd381;
	mul.f64 	%fd383, %fd382, %fd380;
	sub.f64 	%fd384, %fd378, %fd383;
	ld.local.f64 	%fd385, [%rd4+224];
	div.rn.f64 	%fd386, %fd384, %fd385;
	st.local.v2.f64 	[%rd4+320], {%fd386, %fd382};
	ld.local.v2.f64 	{%fd387, %fd388}, [%rd4+304];
	ld.local.v2.f64 	{%fd389, %fd390}, [%rd4+256];
	mul.f64 	%fd391, %fd382, %fd390;
	sub.f64 	%fd392, %fd388, %fd391;
	ld.local.v2.f64 	{%fd393, %fd394}, [%rd4+208];
	mul.f64 	%fd395, %fd386, %fd394;
	sub.f64 	%fd396, %fd392, %fd395;
	ld.local.v2.f64 	{%fd397, %fd398}, [%rd4+160];
	div.rn.f64 	%fd399, %fd396, %fd398;
	mul.f64 	%fd400, %fd382, %fd389;
	sub.f64 	%fd401, %fd387, %fd400;
	mul.f64 	%fd402, %fd386, %fd393;
	sub.f64 	%fd403, %fd401, %fd402;
	mul.f64 	%fd404, %fd399, %fd397;
	sub.f64 	%fd405, %fd403, %fd404;
	ld.local.f64 	%fd406, [%rd4+112];
	div.rn.f64 	%fd407, %fd405, %fd406;
	st.local.v2.f64 	[%rd4+304], {%fd407, %fd399};
	ld.local.v2.f64 	{%fd408, %fd409}, [%rd4+288];
	ld.local.v2.f64 	{%fd410, %fd411}, [%rd4+240];
	mul.f64 	%fd412, %fd382, %fd411;
	sub.f64 	%fd413, %fd409, %fd412;
	ld.local.v2.f64 	{%fd414, %fd415}, [%rd4+192];
	mul.f64 	%fd416, %fd386, %fd415;
	sub.f64 	%fd417, %fd413, %fd416;
	ld.local.v2.f64 	{%fd418, %fd419}, [%rd4+144];
	mul.f64 	%fd420, %fd399, %fd419;
	sub.f64 	%fd421, %fd417, %fd420;
	ld.local.v2.f64 	{%fd422, %fd423}, [%rd4+96];
	mul.f64 	%fd424, %fd407, %fd423;
	sub.f64 	%fd425, %fd421, %fd424;
	ld.local.v2.f64 	{%fd426, %fd427}, [%rd4+48];
	div.rn.f64 	%fd428, %fd425, %fd427;
	mul.f64 	%fd429, %fd382, %fd410;
	sub.f64 	%fd430, %fd408, %fd429;
	mul.f64 	%fd431, %fd386, %fd414;
	sub.f64 	%fd432, %fd430, %fd431;
	mul.f64 	%fd433, %fd399, %fd418;
	sub.f64 	%fd434, %fd432, %fd433;
	mul.f64 	%fd435, %fd407, %fd422;
	sub.f64 	%fd436, %fd434, %fd435;
	mul.f64 	%fd437, %fd428, %fd426;
	sub.f64 	%fd438, %fd436, %fd437;
	ld.local.f64 	%fd439, [%rd4];
	div.rn.f64 	%fd440, %fd438, %fd439;
	st.local.v2.f64 	[%rd4+288], {%fd440, %fd428};
$L__BB0_69:
	ld.param.u32 	%r426, [get_edge_lengths_param_2];
	mov.f64 	%fd441, 0d0000000000000000;
	st.local.v2.f64 	[%rd3], {%fd441, %fd441};
	st.local.v2.f64 	[%rd3+16], {%fd441, %fd441};
	st.local.v2.f64 	[%rd3+32], {%fd441, %fd441};
	st.local.v2.f64 	[%rd3+48], {%fd441, %fd441};
	mov.b64 	%rd131, 0;
	st.local.u64 	[%rd3+64], %rd131;
	setp.lt.s32 	%p91, %r426, 1;
	@%p91 bra 	$L__BB0_113;
	ld.param.u32 	%r427, [get_edge_lengths_param_2];
	setp.ne.s32 	%p92, %r427, 3;
	@%p92 bra 	$L__BB0_83;
	ld.local.v2.f64 	{%fd473, %fd474}, [%rd4+288];
	st.local.v2.f64 	[%rd3], {%fd473, %fd474};
	ld.local.v2.f64 	{%fd475, %fd476}, [%rd4+304];
	st.local.v2.f64 	[%rd3+16], {%fd475, %fd474};
	ld.local.v2.f64 	{%fd477, %fd478}, [%rd4+320];
	st.local.v2.f64 	[%rd3+32], {%fd476, %fd477};
	st.local.v2.f64 	[%rd3+48], {%fd475, %fd477};
	st.local.f64 	[%rd3+64], %fd478;
	bra.uni 	$L__BB0_98;
$L__BB0_72:
	setp.eq.s32 	%p85, %r471, 6;
	add.s32 	%r473, %r473, 2;
	ld.local.f64 	%fd357, [%rd9+16];
	neg.f64 	%fd358, %fd357;
	ld.local.f64 	%fd359, [%rd7];
	div.rn.f64 	%fd16, %fd358, %fd359;
	ld.local.f64 	%fd360, [%rd7+48];
	ld.local.f64 	%fd361, [%rd9+64];
	fma.rn.f64 	%fd362, %fd16, %fd360, %fd361;
	st.local.f64 	[%rd9+64], %fd362;
	@%p85 bra 	$L__BB0_77;
	setp.eq.s32 	%p86, %r45, 3;
	ld.local.f64 	%fd363, [%rd7+96];
	ld.local.f64 	%fd364, [%rd9+112];
	fma.rn.f64 	%fd365, %fd16, %fd363, %fd364;
	st.local.f64 	[%rd9+112], %fd365;
	ld.local.f64 	%fd366, [%rd7+144];
	ld.local.f64 	%fd367, [%rd9+160];
	fma.rn.f64 	%fd368, %fd16, %fd366, %fd367;
	st.local.f64 	[%rd9+160], %fd368;
	@%p86 bra 	$L__BB0_77;
	setp.eq.s32 	%p87, %r45, 2;
	ld.local.f64 	%fd369, [%rd7+192];
	ld.local.f64 	%fd370, [%rd9+208];
	fma.rn.f64 	%fd371, %fd16, %fd369, %fd370;
	st.local.f64 	[%rd9+208], %fd371;
	@%p87 bra 	$L__BB0_77;
	setp.eq.s32 	%p88, %r45, 1;
	ld.local.f64 	%fd372, [%rd7+240];
	ld.local.f64 	%fd373, [%rd9+256];
	fma.rn.f64 	%fd374, %fd16, %fd372, %fd373;
	st.local.f64 	[%rd9+256], %fd374;
	@%p88 bra 	$L__BB0_77;
	ld.local.f64 	%fd375, [%rd7+288];
	ld.local.f64 	%fd376, [%rd9+304];
	fma.rn.f64 	%fd377, %fd16, %fd375, %fd376;
	st.local.f64 	[%rd9+304], %fd377;
$L__BB0_77:
	setp.eq.s32 	%p89, %r473, 5;
	@%p89 bra 	$L__BB0_67;
$L__BB0_78:
	setp.eq.s32 	%p81, %r471, 6;
	cvt.u64.u32 	%rd127, %r46;
	cvt.u64.u32 	%rd128, %r473;
	add.s64 	%rd129, %rd128, %rd127;
	shl.b64 	%rd130, %rd129, 3;
	add.s64 	%rd9, %rd4, %rd130;
	ld.local.f64 	%fd336, [%rd9+8];
	neg.f64 	%fd337, %fd336;
	ld.local.f64 	%fd338, [%rd7];
	div.rn.f64 	%fd17, %fd337, %fd338;
	ld.local.f64 	%fd339, [%rd7+48];
	ld.local.f64 	%fd340, [%rd9+56];
	fma.rn.f64 	%fd341, %fd17, %fd339, %fd340;
	st.local.f64 	[%rd9+56], %fd341;
	@%p81 bra 	$L__BB0_72;
	setp.eq.s32 	%p82, %r45, 3;
	ld.local.f64 	%fd342, [%rd7+96];
	ld.local.f64 	%fd343, [%rd9+104];
	fma.rn.f64 	%fd344, %fd17, %fd342, %fd343;
	st.local.f64 	[%rd9+104], %fd344;
	ld.local.f64 	%fd345, [%rd7+144];
	ld.local.f64 	%fd346, [%rd9+152];
	fma.rn.f64 	%fd347, %fd17, %fd345, %fd346;
	st.local.f64 	[%rd9+152], %fd347;
	@%p82 bra 	$L__BB0_72;
	setp.eq.s32 	%p83, %r45, 2;
	ld.local.f64 	%fd348, [%rd7+192];
	ld.local.f64 	%fd349, [%rd9+200];
	fma.rn.f64 	%fd350, %fd17, %fd348, %fd349;
	st.local.f64 	[%rd9+200], %fd350;
	@%p83 bra 	$L__BB0_72;
	setp.eq.s32 	%p84, %r45, 1;
	ld.local.f64 	%fd351, [%rd7+240];
	ld.local.f64 	%fd352, [%rd9+248];
	fma.rn.f64 	%fd353, %fd17, %fd351, %fd352;
	st.local.f64 	[%rd9+248], %fd353;
	@%p84 bra 	$L__BB0_72;
	ld.local.f64 	%fd354, [%rd7+288];
	ld.local.f64 	%fd355, [%rd9+296];
	fma.rn.f64 	%fd356, %fd17, %fd354, %fd355;
	st.local.f64 	[%rd9+296], %fd356;
	bra.uni 	$L__BB0_72;
$L__BB0_83:
	ld.param.u32 	%r428, [get_edge_lengths_param_2];
	add.s32 	%r62, %r428, -1;
	and.b32  	%r63, %r428, 15;
	add.s32 	%r64, %r63, -1;
	and.b32  	%r65, %r428, 7;
	add.s32 	%r66, %r65, -1;
	and.b32  	%r67, %r428, 2147483632;
	and.b32  	%r68, %r428, 3;
	mov.b32 	%r475, 0;
$L__BB0_84:
	ld.param.u32 	%r429, [get_edge_lengths_param_2];
	setp.lt.u32 	%p93, %r62, 15;
	mul.lo.s32 	%r70, %r475, %r429;
	mov.b32 	%r478, 0;
	@%p93 bra 	$L__BB0_87;
	mov.b32 	%r476, 0;
$L__BB0_86:
	.pragma "nounroll";
	setp.eq.s32 	%p94, %r475, 0;
	min.s32 	%r264, %r476, %r475;
	max.s32 	%r265, %r476, %r475;
	setp.eq.s32 	%p95, %r264, 0;
	selp.b32 	%r266, %r265, 0, %p95;
	mul.wide.u32 	%rd132, %r266, 8;
	add.s64 	%rd133, %rd4, %rd132;
	ld.local.f64 	%fd442, [%rd133+288];
	add.s32 	%r267, %r476, %r70;
	mul.wide.u32 	%rd134, %r267, 8;
	add.s64 	%rd135, %rd3, %rd134;
	st.local.f64 	[%rd135], %fd442;
	add.s32 	%r268, %r476, 1;
	selp.b32 	%r269, %r268, 0, %p94;
	mul.wide.u32 	%rd136, %r269, 8;
	add.s64 	%rd137, %rd4, %rd136;
	ld.local.f64 	%fd443, [%rd137+288];
	st.local.f64 	[%rd135+8], %fd443;
	add.s32 	%r270, %r476, 2;
	selp.b32 	%r271, %r270, 0, %p94;
	mul.wide.u32 	%rd138, %r271, 8;
	add.s64 	%rd139, %rd4, %rd138;
	ld.local.f64 	%fd444, [%rd139+288];
	st.local.f64 	[%rd135+16], %fd444;
	add.s32 	%r272, %r476, 3;
	selp.b32 	%r273, %r272, 0, %p94;
	mul.wide.u32 	%rd140, %r273, 8;
	add.s64 	%rd141, %rd4, %rd140;
	ld.local.f64 	%fd445, [%rd141+288];
	st.local.f64 	[%rd135+24], %fd445;
	add.s32 	%r274, %r476, 4;
	selp.b32 	%r275, %r274, 0, %p94;
	mul.wide.u32 	%rd142, %r275, 8;
	add.s64 	%rd143, %rd4, %rd142;
	ld.local.f64 	%fd446, [%rd143+288];
	st.local.f64 	[%rd135+32], %fd446;
	add.s32 	%r276, %r476, 5;
	selp.b32 	%r277, %r276, 0, %p94;
	mul.wide.u32 	%rd144, %r277, 8;
	add.s64 	%rd145, %rd4, %rd144;
	ld.local.f64 	%fd447, [%rd145+288];
	st.local.f64 	[%rd135+40], %fd447;
	add.s32 	%r278, %r476, 6;
	selp.b32 	%r279, %r278, 0, %p94;
	mul.wide.u32 	%rd146, %r279, 8;
	add.s64 	%rd147, %rd4, %rd146;
	ld.local.f64 	%fd448, [%rd147+288];
	st.local.f64 	[%rd135+48], %fd448;
	add.s32 	%r280, %r476, 7;
	selp.b32 	%r281, %r280, 0, %p94;
	mul.wide.u32 	%rd148, %r281, 8;
	add.s64 	%rd149, %rd4, %rd148;
	ld.local.f64 	%fd449, [%rd149+288];
	st.local.f64 	[%rd135+56], %fd449;
	add.s32 	%r282, %r476, 8;
	selp.b32 	%r283, %r282, 0, %p94;
	mul.wide.u32 	%rd150, %r283, 8;
	add.s64 	%rd151, %rd4, %rd150;
	ld.local.f64 	%fd450, [%rd151+288];
	st.local.f64 	[%rd135+64], %fd450;
	add.s32 	%r284, %r476, 9;
	selp.b32 	%r285, %r284, 0, %p94;
	mul.wide.u32 	%rd152, %r285, 8;
	add.s64 	%rd153, %rd4, %rd152;
	ld.local.f64 	%fd451, [%rd153+288];
	st.local.f64 	[%rd135+72], %fd451;
	add.s32 	%r286, %r476, 10;
	selp.b32 	%r287, %r286, 0, %p94;
	mul.wide.u32 	%rd154, %r287, 8;
	add.s64 	%rd155, %rd4, %rd154;
	ld.local.f64 	%fd452, [%rd155+288];
	st.local.f64 	[%rd135+80], %fd452;
	add.s32 	%r288, %r476, 11;
	selp.b32 	%r289, %r288, 0, %p94;
	mul.wide.u32 	%rd156, %r289, 8;
	add.s64 	%rd157, %rd4, %rd156;
	ld.local.f64 	%fd453, [%rd157+288];
	st.local.f64 	[%rd135+88], %fd453;
	add.s32 	%r290, %r476, 12;
	selp.b32 	%r291, %r290, 0, %p94;
	mul.wide.u32 	%rd158, %r291, 8;
	add.s64 	%rd159, %rd4, %rd158;
	ld.local.f64 	%fd454, [%rd159+288];
	st.local.f64 	[%rd135+96], %fd454;
	add.s32 	%r292, %r476, 13;
	selp.b32 	%r293, %r292, 0, %p94;
	mul.wide.u32 	%rd160, %r293, 8;
	add.s64 	%rd161, %rd4, %rd160;
	ld.local.f64 	%fd455, [%rd161+288];
	st.local.f64 	[%rd135+104], %fd455;
	add.s32 	%r294, %r476, 14;
	selp.b32 	%r295, %r294, 0, %p94;
	mul.wide.u32 	%rd162, %r295, 8;
	add.s64 	%rd163, %rd4, %rd162;
	ld.local.f64 	%fd456, [%rd163+288];
	st.local.f64 	[%rd135+112], %fd456;
	add.s32 	%r296, %r476, 15;
	selp.b32 	%r297, %r296, 0, %p94;
	mul.wide.u32 	%rd164, %r297, 8;
	add.s64 	%rd165, %rd4, %rd164;
	ld.local.f64 	%fd457, [%rd165+288];
	st.local.f64 	[%rd135+120], %fd457;
	add.s32 	%r476, %r476, 16;
	setp.ne.s32 	%p96, %r476, %r67;
	mov.u32 	%r478, %r67;
	@%p96 bra 	$L__BB0_86;
$L__BB0_87:
	setp.eq.s32 	%p97, %r63, 0;
	@%p97 bra 	$L__BB0_97;
	setp.lt.u32 	%p98, %r64, 7;
	@%p98 bra 	$L__BB0_90;
	min.s32 	%r298, %r478, %r475;
	max.s32 	%r299, %r478, %r475;
	setp.eq.s32 	%p99, %r298, 0;
	selp.b32 	%r300, %r299, 0, %p99;
	mul.wide.u32 	%rd166, %r300, 8;
	add.s64 	%rd167, %rd4, %rd166;
	ld.local.f64 	%fd458, [%rd167+288];
	add.s32 	%r301, %r478, %r70;
	mul.wide.u32 	%rd168, %r301, 8;
	add.s64 	%rd169, %rd3, %rd168;
	st.local.f64 	[%rd169], %fd458;
	add.s32 	%r302, %r478, 1;
	min.s32 	%r303, %r302, %r475;
	max.s32 	%r304, %r302, %r475;
	setp.eq.s32 	%p100, %r303, 0;
	selp.b32 	%r305, %r304, 0, %p100;
	mul.wide.u32 	%rd170, %r305, 8;
	add.s64 	%rd171, %rd4, %rd170;
	ld.local.f64 	%fd459, [%rd171+288];
	cvt.u64.u32 	%rd172, %r70;
	cvt.u64.u32 	%rd173, %r478;
	add.s64 	%rd174, %rd173, %rd172;
	shl.b64 	%rd175, %rd174, 3;
	add.s64 	%rd176, %rd3, %rd175;
	st.local.f64 	[%rd176+8], %fd459;
	add.s32 	%r306, %r478, 2;
	min.s32 	%r307, %r306, %r475;
	max.s32 	%r308, %r306, %r475;
	setp.eq.s32 	%p101, %r307, 0;
	selp.b32 	%r309, %r308, 0, %p101;
	mul.wide.u32 	%rd177, %r309, 8;
	add.s64 	%rd178, %rd4, %rd177;
	ld.local.f64 	%fd460, [%rd178+288];
	st.local.f64 	[%rd176+16], %fd460;
	add.s32 	%r310, %r478, 3;
	min.s32 	%r311, %r310, %r475;
	max.s32 	%r312, %r310, %r475;
	setp.eq.s32 	%p102, %r311, 0;
	selp.b32 	%r313, %r312, 0, %p102;
	mul.wide.u32 	%rd179, %r313, 8;
	add.s64 	%rd180, %rd4, %rd179;
	ld.local.f64 	%fd461, [%rd180+288];
	st.local.f64 	[%rd176+24], %fd461;
	add.s32 	%r314, %r478, 4;
	min.s32 	%r315, %r314, %r475;
	max.s32 	%r316, %r314, %r475;
	setp.eq.s32 	%p103, %r315, 0;
	selp.b32 	%r317, %r316, 0, %p103;
	mul.wide.u32 	%rd181, %r317, 8;
	add.s64 	%rd182, %rd4, %rd181;
	ld.local.f64 	%fd462, [%rd182+288];
	st.local.f64 	[%rd176+32], %fd462;
	add.s32 	%r318, %r478, 5;
	min.s32 	%r319, %r318, %r475;
	max.s32 	%r320, %r318, %r475;
	setp.eq.s32 	%p104, %r319, 0;
	selp.b32 	%r321, %r320, 0, %p104;
	mul.wide.u32 	%rd183, %r321, 8;
	add.s64 	%rd184, %rd4, %rd183;
	ld.local.f64 	%fd463, [%rd184+288];
	st.local.f64 	[%rd176+40], %fd463;
	add.s32 	%r322, %r478, 6;
	min.s32 	%r323, %r322, %r475;
	max.s32 	%r324, %r322, %r475;
	setp.eq.s32 	%p105, %r323, 0;
	selp.b32 	%r325, %r324, 0, %p105;
	mul.wide.u32 	%rd185, %r325, 8;
	add.s64 	%rd186, %rd4, %rd185;
	ld.local.f64 	%fd464, [%rd186+288];
	st.local.f64 	[%rd176+48], %fd464;
	add.s32 	%r326, %r478, 7;
	min.s32 	%r327, %r326, %r475;
	max.s32 	%r328, %r326, %r475;
	setp.eq.s32 	%p106, %r327, 0;
	selp.b32 	%r329, %r328, 0, %p106;
	mul.wide.u32 	%rd187, %r329, 8;
	add.s64 	%rd188, %rd4, %rd187;
	ld.local.f64 	%fd465, [%rd188+288];
	st.local.f64 	[%rd176+56], %fd465;
	add.s32 	%r478, %r478, 8;
$L__BB0_90:
	setp.eq.s32 	%p107, %r65, 0;
	@%p107 bra 	$L__BB0_97;
	setp.lt.u32 	%p108, %r66, 3;
	@%p108 bra 	$L__BB0_93;
	min.s32 	%r330, %r478, %r475;
	max.s32 	%r331, %r478, %r475;
	setp.eq.s32 	%p109, %r330, 0;
	selp.b32 	%r332, %r331, 0, %p109;
	mul.wide.u32 	%rd189, %r332, 8;
	add.s64 	%rd190, %rd4, %rd189;
	ld.local.f64 	%fd466, [%rd190+288];
	add.s32 	%r333, %r478, %r70;
	mul.wide.u32 	%rd191, %r333, 8;
	add.s64 	%rd192, %rd3, %rd191;
	st.local.f64 	[%rd192], %fd466;
	add.s32 	%r334, %r478, 1;
	min.s32 	%r335, %r334, %r475;
	max.s32 	%r336, %r334, %r475;
	setp.eq.s32 	%p110, %r335, 0;
	selp.b32 	%r337, %r336, 0, %p110;
	mul.wide.u32 	%rd193, %r337, 8;
	add.s64 	%rd194, %rd4, %rd193;
	ld.local.f64 	%fd467, [%rd194+288];
	cvt.u64.u32 	%rd195, %r70;
	cvt.u64.u32 	%rd196, %r478;
	add.s64 	%rd197, %rd196, %rd195;
	shl.b64 	%rd198, %rd197, 3;
	add.s64 	%rd199, %rd3, %rd198;
	st.local.f64 	[%rd199+8], %fd467;
	add.s32 	%r338, %r478, 2;
	min.s32 	%r339, %r338, %r475;
	max.s32 	%r340, %r338, %r475;
	setp.eq.s32 	%p111, %r339, 0;
	selp.b32 	%r341, %r340, 0, %p111;
	mul.wide.u32 	%rd200, %r341, 8;
	add.s64 	%rd201, %rd4, %rd200;
	ld.local.f64 	%fd468, [%rd201+288];
	st.local.f64 	[%rd199+16], %fd468;
	add.s32 	%r342, %r478, 3;
	min.s32 	%r343, %r342, %r475;
	max.s32 	%r344, %r342, %r475;
	setp.eq.s32 	%p112, %r343, 0;
	selp.b32 	%r345, %r344, 0, %p112;
	mul.wide.u32 	%rd202, %r345, 8;
	add.s64 	%rd203, %rd4, %rd202;
	ld.local.f64 	%fd469, [%rd203+288];
	st.local.f64 	[%rd199+24], %fd469;
	add.s32 	%r478, %r478, 4;
$L__BB0_93:
	setp.eq.s32 	%p113, %r68, 0;
	@%p113 bra 	$L__BB0_97;
	setp.eq.s32 	%p114, %r68, 1;
	min.s32 	%r346, %r478, %r475;
	max.s32 	%r347, %r478, %r475;
	setp.eq.s32 	%p115, %r346, 0;
	selp.b32 	%r348, %r347, 0, %p115;
	mul.wide.u32 	%rd204, %r348, 8;
	add.s64 	%rd205, %rd4, %rd204;
	ld.local.f64 	%fd470, [%rd205+288];
	add.s32 	%r349, %r478, %r70;
	mul.wide.u32 	%rd206, %r349, 8;
	add.s64 	%rd207, %rd3, %rd206;
	st.local.f64 	[%rd207], %fd470;
	@%p114 bra 	$L__BB0_97;
	setp.eq.s32 	%p116, %r68, 2;
	add.s32 	%r350, %r478, 1;
	min.s32 	%r351, %r350, %r475;
	max.s32 	%r352, %r350, %r475;
	setp.eq.s32 	%p117, %r351, 0;
	selp.b32 	%r353, %r352, 0, %p117;
	mul.wide.u32 	%rd208, %r353, 8;
	add.s64 	%rd209, %rd4, %rd208;
	ld.local.f64 	%fd471, [%rd209+288];
	cvt.u64.u32 	%rd210, %r70;
	cvt.u64.u32 	%rd211, %r478;
	add.s64 	%rd212, %rd211, %rd210;
	shl.b64 	%rd213, %rd212, 3;
	add.s64 	%rd11, %rd3, %rd213;
	st.local.f64 	[%rd11+8], %fd471;
	@%p116 bra 	$L__BB0_97;
	add.s32 	%r354, %r478, 2;
	min.s32 	%r355, %r354, %r475;
	max.s32 	%r356, %r354, %r475;
	setp.eq.s32 	%p118, %r355, 0;
	selp.b32 	%r357, %r356, 0, %p118;
	mul.wide.u32 	%rd214, %r357, 8;
	add.s64 	%rd215, %rd4, %rd214;
	ld.local.f64 	%fd472, [%rd215+288];
	st.local.f64 	[%rd11+16], %fd472;
$L__BB0_97:
	ld.param.u32 	%r430, [get_edge_lengths_param_2];
	add.s32 	%r475, %r475, 1;
	setp.eq.s32 	%p119, %r475, %r430;
	@%p119 bra 	$L__BB0_98;
	bra.uni 	$L__BB0_84;
$L__BB0_98:
	add.s64 	%rd10, %rd4, 408;
	mov.b32 	%r480, 0;
	mov.b16 	%rs44, 0;
	add.s64 	%rd18, %rd4, 288;
	mov.u16 	%rs45, %rs44;
$L__BB0_99:
	mov.u32 	%r79, %r480;
	ld.param.u32 	%r431, [get_edge_lengths_param_2];
	add.s32 	%r480, %r79, 1;
	add.s16 	%rs44, %rs44, 1;
	add.s16 	%rs45, %rs45, 1;
	mul.lo.s32 	%r81, %r79, %r431;
	mad.lo.s32 	%r82, %r79, %r79, %r79;
	shr.u32 	%r83, %r82, 1;
	setp.lt.u32 	%p120, %r79, 15;
	mov.b32 	%r483, 0;
	@%p120 bra 	$L__BB0_102;
	and.b32  	%r483, %r480, -16;
	neg.s32 	%r481, %r483;
	mul.wide.u32 	%rd216, %r81, 8;
	add.s64 	%rd217, %rd3, %rd216;
	add.s64 	%rd310, %rd217, 64;
	cvt.u64.u32 	%rd218, %r82;
	shl.b64 	%rd219, %rd218, 2;
	and.b64  	%rd220, %rd219, 17179869176;
	add.s64 	%rd309, %rd10, %rd220;
$L__BB0_101:
	.pragma "nounroll";
	ld.local.f64 	%fd479, [%rd310+-64];
	st.local.f64 	[%rd309+-120], %fd479;
	ld.local.f64 	%fd480, [%rd310+-56];
	st.local.f64 	[%rd309+-112], %fd480;
	ld.local.f64 	%fd481, [%rd310+-48];
	st.local.f64 	[%rd309+-104], %fd481;
	ld.local.f64 	%fd482, [%rd310+-40];
	st.local.f64 	[%rd309+-96], %fd482;
	ld.local.f64 	%fd483, [%rd310+-32];
	st.local.f64 	[%rd309+-88], %fd483;
	ld.local.f64 	%fd484, [%rd310+-24];
	st.local.f64 	[%rd309+-80], %fd484;
	ld.local.f64 	%fd485, [%rd310+-16];
	st.local.f64 	[%rd309+-72], %fd485;
	ld.local.f64 	%fd486, [%rd310+-8];
	st.local.f64 	[%rd309+-64], %fd486;
	ld.local.f64 	%fd487, [%rd310];
	st.local.f64 	[%rd309+-56], %fd487;
	ld.local.f64 	%fd488, [%rd310+8];
	st.local.f64 	[%rd309+-48], %fd488;
	ld.local.f64 	%fd489, [%rd310+16];
	st.local.f64 	[%rd309+-40], %fd489;
	ld.local.f64 	%fd490, [%rd310+24];
	st.local.f64 	[%rd309+-32], %fd490;
	ld.local.f64 	%fd491, [%rd310+32];
	st.local.f64 	[%rd309+-24], %fd491;
	ld.local.f64 	%fd492, [%rd310+40];
	st.local.f64 	[%rd309+-16], %fd492;
	ld.local.f64 	%fd493, [%rd310+48];
	st.local.f64 	[%rd309+-8], %fd493;
	ld.local.f64 	%fd494, [%rd310+56];
	st.local.f64 	[%rd309], %fd494;
	add.s32 	%r481, %r481, 16;
	add.s64 	%rd310, %rd310, 128;
	add.s64 	%rd309, %rd309, 128;
	setp.ne.s32 	%p121, %r481, 0;
	@%p121 bra 	$L__BB0_101;
$L__BB0_102:
	and.b32  	%r360, %r480, 15;
	setp.eq.s32 	%p122, %r360, 0;
	@%p122 bra 	$L__BB0_112;
	cvt.u32.u16 	%r361, %rs45;
	and.b32  	%r89, %r361, 15;
	add.s32 	%r362, %r89, -1;
	setp.lt.u32 	%p123, %r362, 7;
	@%p123 bra 	$L__BB0_105;
	add.s32 	%r363, %r483, %r81;
	mul.wide.u32 	%rd221, %r363, 8;
	add.s64 	%rd222, %rd3, %rd221;
	ld.local.f64 	%fd495, [%rd222];
	add.s32 	%r364, %r483, %r83;
	mul.wide.u32 	%rd223, %r364, 8;
	add.s64 	%rd224, %rd4, %rd223;
	st.local.f64 	[%rd224+288], %fd495;
	cvt.u64.u32 	%rd225, %r81;
	cvt.u64.u32 	%rd226, %r483;
	add.s64 	%rd227, %rd226, %rd225;
	shl.b64 	%rd228, %rd227, 3;
	add.s64 	%rd229, %rd3, %rd228;
	ld.local.f64 	%fd496, [%rd229+8];
	cvt.u64.u32 	%rd230, %r83;
	add.s64 	%rd231, %rd226, %rd230;
	shl.b64 	%rd232, %rd231, 3;
	add.s64 	%rd233, %rd18, %rd232;
	st.local.f64 	[%rd233+8], %fd496;
	ld.local.f64 	%fd497, [%rd229+16];
	st.local.f64 	[%rd233+16], %fd497;
	ld.local.f64 	%fd498, [%rd229+24];
	st.local.f64 	[%rd233+24], %fd498;
	ld.local.f64 	%fd499, [%rd229+32];
	st.local.f64 	[%rd233+32], %fd499;
	ld.local.f64 	%fd500, [%rd229+40];
	st.local.f64 	[%rd233+40], %fd500;
	ld.local.f64 	%fd501, [%rd229+48];
	st.local.f64 	[%rd233+48], %fd501;
	ld.local.f64 	%fd502, [%rd229+56];
	st.local.f64 	[%rd233+56], %fd502;
	add.s32 	%r483, %r483, 8;
$L__BB0_105:
	and.b32  	%r365, %r89, 7;
	setp.eq.s32 	%p124, %r365, 0;
	@%p124 bra 	$L__BB0_112;
	cvt.u32.u16 	%r366, %rs44;
	and.b32  	%r367, %r366, 7;
	and.b32  	%r92, %r366, 3;
	add.s32 	%r368, %r367, -1;
	setp.lt.u32 	%p125, %r368, 3;
	@%p125 bra 	$L__BB0_108;
	add.s32 	%r369, %r483, %r81;
	mul.wide.u32 	%rd234, %r369, 8;
	add.s64 	%rd235, %rd3, %rd234;
	ld.local.f64 	%fd503, [%rd235];
	add.s32 	%r370, %r483, %r83;
	mul.wide.u32 	%rd236, %r370, 8;
	add.s64 	%rd237, %rd4, %rd236;
	st.local.f64 	[%rd237+288], %fd503;
	cvt.u64.u32 	%rd238, %r81;
	cvt.u64.u32 	%rd239, %r483;
	add.s64 	%rd240, %rd239, %rd238;
	shl.b64 	%rd241, %rd240, 3;
	add.s64 	%rd242, %rd3, %rd241;
	ld.local.f64 	%fd504, [%rd242+8];
	cvt.u64.u32 	%rd243, %r83;
	add.s64 	%rd244, %rd239, %rd243;
	shl.b64 	%rd245, %rd244, 3;
	add.s64 	%rd246, %rd18, %rd245;
	st.local.f64 	[%rd246+8], %fd504;
	ld.local.f64 	%fd505, [%rd242+16];
	st.local.f64 	[%rd246+16], %fd505;
	ld.local.f64 	%fd506, [%rd242+24];
	st.local.f64 	[%rd246+24], %fd506;
	add.s32 	%r483, %r483, 4;
$L__BB0_108:
	setp.eq.s32 	%p126, %r92, 0;
	@%p126 bra 	$L__BB0_112;
	add.s32 	%r371, %r483, %r81;
	mul.wide.u32 	%rd247, %r371, 8;
	add.s64 	%rd248, %rd3, %rd247;
	ld.local.f64 	%fd507, [%rd248];
	add.s32 	%r372, %r483, %r83;
	mul.wide.u32 	%rd249, %r372, 8;
	add.s64 	%rd250, %rd4, %rd249;
	st.local.f64 	[%rd250+288], %fd507;
	setp.eq.s32 	%p127, %r92, 1;
	@%p127 bra 	$L__BB0_112;
	cvt.u64.u32 	%rd251, %r81;
	cvt.u64.u32 	%rd252, %r483;
	add.s64 	%rd253, %rd252, %rd251;
	shl.b64 	%rd254, %rd253, 3;
	add.s64 	%rd19, %rd3, %rd254;
	ld.local.f64 	%fd508, [%rd19+8];
	cvt.u64.u32 	%rd255, %r83;
	add.s64 	%rd256, %rd252, %rd255;
	shl.b64 	%rd257, %rd256, 3;
	add.s64 	%rd20, %rd18, %rd257;
	st.local.f64 	[%rd20+8], %fd508;
	setp.eq.s32 	%p128, %r92, 2;
	@%p128 bra 	$L__BB0_112;
	ld.local.f64 	%fd509, [%rd19+16];
	st.local.f64 	[%rd20+16], %fd509;
$L__BB0_112:
	ld.param.u32 	%r432, [get_edge_lengths_param_2];
	setp.ne.s32 	%p129, %r480, %r432;
	@%p129 bra 	$L__BB0_99;
$L__BB0_113:
	ld.local.f64 	%fd18, [%rd4+312];
	ld.local.f64 	%fd19, [%rd4+320];
	mul.f64 	%fd512, %fd19, %fd19;
	fma.rn.f64 	%fd20, %fd18, %fd18, %fd512;
	setp.leu.f64 	%p130, %fd20, 0d0000000000000000;
	mov.f64 	%fd770, 0dBFF0000000000000;
	mov.f64 	%fd771, 0d0000000000000000;
	@%p130 bra 	$L__BB0_116;
	sqrt.rn.f64 	%fd513, %fd20;
	neg.f64 	%fd514, %fd18;
	div.rn.f64 	%fd770, %fd19, %fd513;
	div.rn.f64 	%fd771, %fd514, %fd513;
	setp.leu.f64 	%p131, %fd770, 0d0000000000000000;
	@%p131 bra 	$L__BB0_116;
	neg.f64 	%fd770, %fd770;
	neg.f64 	%fd771, %fd771;
$L__BB0_116:
	ld.local.v2.f64 	{%fd515, %fd516}, [%rd4+288];
	mul.f64 	%fd517, %fd771, %fd516;
	fma.rn.f64 	%fd518, %fd770, %fd515, %fd517;
	mul.f64 	%fd519, %fd770, %fd516;
	ld.local.f64 	%fd520, [%rd4+304];
	fma.rn.f64 	%fd521, %fd771, %fd520, %fd519;
	mul.f64 	%fd522, %fd771, %fd515;
	sub.f64 	%fd523, %fd522, %fd519;
	mul.f64 	%fd524, %fd770, %fd520;
	sub.f64 	%fd525, %fd517, %fd524;
	mul.f64 	%fd526, %fd771, %fd521;
	fma.rn.f64 	%fd781, %fd770, %fd518, %fd526;
	mul.f64 	%fd527, %fd771, %fd518;
	mul.f64 	%fd528, %fd770, %fd521;
	sub.f64 	%fd741, %fd527, %fd528;
	mul.f64 	%fd529, %fd771, %fd523;
	mul.f64 	%fd530, %fd770, %fd525;
	sub.f64 	%fd780, %fd529, %fd530;
	mul.f64 	%fd531, %fd771, %fd18;
	mul.f64 	%fd532, %fd770, %fd19;
	sub.f64 	%fd742, %fd531, %fd532;
	ld.local.f64 	%fd779, [%rd4+328];
	neg.f64 	%fd774, %fd770;
	abs.f64 	%fd533, %fd742;
	abs.f64 	%fd534, %fd741;
	setp.gtu.f64 	%p132, %fd533, %fd534;
	mov.f64 	%fd772, 0d0000000000000000;
	mov.f64 	%fd775, 0d0000000000000000;
	mov.f64 	%fd776, 0d0000000000000000;
	mov.f64 	%fd777, 0d0000000000000000;
	mov.f64 	%fd778, 0d3FF0000000000000;
	@%p132 bra 	$L__BB0_128;
	{
	.reg .b32 %temp; 
	mov.b64 	{%temp, %r373}, %fd742;
	}
	and.b32  	%r374, %r373, 2146435072;
	setp.eq.s32 	%p133, %r374, 0;
	mul.f64 	%fd537, %fd742, 0d4350000000000000;
	{
	.reg .b32 %temp; 
	mov.b64 	{%temp, %r375}, %fd537;
	}
	and.b32  	%r376, %r375, 2146435072;
	add.s32 	%r377, %r376, -56623104;
	selp.f64 	%fd538, %fd537, %fd742, %p133;
	selp.b32 	%r378, %r377, %r374, %p133;
	setp.eq.f64 	%p134, %fd538, 0d0000000000000000;
	setp.eq.s32 	%p135, %r378, 2146435072;
	add.s32 	%r380, %r378, -1071644672;
	shr.s32 	%r381, %r380, 19;
	add.s32 	%r382, %r381, 2150;
	selp.b32 	%r383, 2150, %r382, %p135;
	selp.b32 	%r95, 2150, %r383, %p134;
	setp.lt.s32 	%p136, %r95, 1;
	mov.b16 	%rs48, 0;
	mov.f64 	%fd773, %fd771;
	@%p136 bra 	$L__BB0_139;
	mov.b16 	%rs48, 0;
	mov.b32 	%r485, 0;
	mov.f64 	%fd778, 0d3FF0000000000000;
	mov.f64 	%fd772, 0d0000000000000000;
	mov.f64 	%fd734, %fd770;
	mov.f64 	%fd736, %fd771;
	mov.f64 	%fd775, %fd772;
	mov.f64 	%fd738, %fd772;
	mov.f64 	%fd744, %fd771;
	mov.f64 	%fd745, %fd774;
	mov.f64 	%fd746, %fd772;
	mov.f64 	%fd747, %fd780;
$L__BB0_119:
	mov.f64 	%fd780, %fd779;
	mov.f64 	%fd777, %fd778;
	mov.f64 	%fd774, %fd775;
	mov.f64 	%fd771, %fd772;
	sub.f64 	%fd543, %fd781, %fd747;
	mul.f64 	%fd544, %fd543, 0d3FE0000000000000;
	mul.f64 	%fd545, %fd544, %fd544;
	fma.rn.f64 	%fd47, %fd741, %fd741, %fd545;
	setp.leu.f64 	%p137, %fd47, 0d0000000000000000;
	mov.f64 	%fd749, 0dBFF0000000000000;
	mov.f64 	%fd748, 0d0000000000000000;
	@%p137 bra 	$L__BB0_122;
	sqrt.rn.f64 	%fd546, %fd47;
	div.rn.f64 	%fd749, %fd544, %fd546;
	div.rn.f64 	%fd748, %fd741, %fd546;
	setp.leu.f64 	%p138, %fd749, 0d0000000000000000;
	@%p138 bra 	$L__BB0_122;
	neg.f64 	%fd749, %fd749;
	neg.f64 	%fd748, %fd748;
$L__BB0_122:
	mov.f64 	%fd549, 0d3FF0000000000000;
	sub.f64 	%fd550, %fd549, %fd749;
	mul.f64 	%fd551, %fd550, 0d3FE0000000000000;
	sqrt.rn.f64 	%fd552, %fd551;
	mul.f64 	%fd553, %fd748, 0d3FE0000000000000;
	div.rn.f64 	%fd554, %fd553, %fd552;
	mul.f64 	%fd555, %fd552, %fd744;
	fma.rn.f64 	%fd770, %fd554, %fd734, %fd555;
	mul.f64 	%fd556, %fd554, %fd744;
	mul.f64 	%fd557, %fd552, %fd734;
	sub.f64 	%fd772, %fd556, %fd557;
	mul.f64 	%fd558, %fd552, %fd745;
	fma.rn.f64 	%fd773, %fd554, %fd736, %fd558;
	mul.f64 	%fd559, %fd554, %fd745;
	mul.f64 	%fd560, %fd552, %fd736;
	sub.f64 	%fd775, %fd559, %fd560;
	mul.f64 	%fd561, %fd552, %fd746;
	fma.rn.f64 	%fd776, %fd554, %fd738, %fd561;
	mul.f64 	%fd562, %fd554, %fd746;
	mul.f64 	%fd563, %fd552, %fd738;
	sub.f64 	%fd778, %fd562, %fd563;
	mul.f64 	%fd564, %fd741, %fd552;
	fma.rn.f64 	%fd565, %fd781, %fd554, %fd564;
	mul.f64 	%fd566, %fd741, %fd554;
	fma.rn.f64 	%fd567, %fd747, %fd552, %fd566;
	mul.f64 	%fd568, %fd781, %fd552;
	sub.f64 	%fd569, %fd568, %fd566;
	mul.f64 	%fd570, %fd747, %fd554;
	sub.f64 	%fd571, %fd564, %fd570;
	mul.f64 	%fd572, %fd552, %fd567;
	fma.rn.f64 	%fd781, %fd554, %fd565, %fd572;
	mul.f64 	%fd741, %fd742, %fd552;
	mul.f64 	%fd742, %fd742, %fd554;
	mul.f64 	%fd573, %fd552, %fd569;
	mul.f64 	%fd574, %fd554, %fd571;
	sub.f64 	%fd779, %fd573, %fd574;
	abs.f64 	%fd575, %fd781;
	abs.f64 	%fd576, %fd780;
	add.f64 	%fd577, %fd576, %fd575;
	abs.f64 	%fd578, %fd741;
	add.f64 	%fd579, %fd578, %fd577;
	setp.neu.f64 	%p139, %fd579, %fd577;
	@%p139 bra 	$L__BB0_127;
	sub.f64 	%fd582, %fd781, %fd780;
	mul.f64 	%fd64, %fd582, 0d3FE0000000000000;
	mul.f64 	%fd583, %fd64, %fd64;
	fma.rn.f64 	%fd65, %fd741, %fd741, %fd583;
	setp.leu.f64 	%p140, %fd65, 0d0000000000000000;
	mov.f64 	%fd751, 0dBFF0000000000000;
	mov.f64 	%fd750, 0d0000000000000000;
	@%p140 bra 	$L__BB0_126;
	sqrt.rn.f64 	%fd584, %fd65;
	div.rn.f64 	%fd751, %fd64, %fd584;
	div.rn.f64 	%fd750, %fd741, %fd584;
	setp.leu.f64 	%p141, %fd751, 0d0000000000000000;
	@%p141 bra 	$L__BB0_126;
	neg.f64 	%fd751, %fd751;
	neg.f64 	%fd750, %fd750;
$L__BB0_126:
	mov.f64 	%fd585, 0d3FF0000000000000;
	sub.f64 	%fd586, %fd585, %fd751;
	mul.f64 	%fd587, %fd586, 0d3FE0000000000000;
	sqrt.rn.f64 	%fd588, %fd587;
	mul.f64 	%fd589, %fd750, 0d3FE0000000000000;
	div.rn.f64 	%fd590, %fd589, %fd588;
	mul.f64 	%fd591, %fd588, %fd771;
	fma.rn.f64 	%fd72, %fd590, %fd770, %fd591;
	mul.f64 	%fd592, %fd588, %fd770;
	mul.f64 	%fd593, %fd590, %fd771;
	sub.f64 	%fd771, %fd592, %fd593;
	mul.f64 	%fd594, %fd588, %fd774;
	fma.rn.f64 	%fd74, %fd590, %fd773, %fd594;
	mul.f64 	%fd595, %fd588, %fd773;
	mul.f64 	%fd596, %fd590, %fd774;
	sub.f64 	%fd774, %fd595, %fd596;
	mul.f64 	%fd597, %fd588, %fd777;
	fma.rn.f64 	%fd76, %fd590, %fd776, %fd597;
	mul.f64 	%fd598, %fd588, %fd776;
	mul.f64 	%fd599, %fd590, %fd777;
	sub.f64 	%fd777, %fd598, %fd599;
	and.b16  	%rs34, %rs48, 255;
	setp.eq.s16 	%p142, %rs34, 1;
	selp.u16 	%rs48, 1, 0, %p142;
	mul.f64 	%fd600, %fd741, %fd588;
	fma.rn.f64 	%fd601, %fd781, %fd590, %fd600;
	mul.f64 	%fd602, %fd741, %fd590;
	fma.rn.f64 	%fd603, %fd780, %fd588, %fd602;
	mul.f64 	%fd604, %fd781, %fd588;
	sub.f64 	%fd605, %fd604, %fd602;
	mul.f64 	%fd606, %fd780, %fd590;
	sub.f64 	%fd607, %fd600, %fd606;
	mul.f64 	%fd608, %fd588, %fd603;
	fma.rn.f64 	%fd781, %fd590, %fd601, %fd608;
	mul.f64 	%fd609, %fd588, %fd605;
	mul.f64 	%fd610, %fd590, %fd607;
	sub.f64 	%fd780, %fd609, %fd610;
	mov.f64 	%fd770, %fd72;
	mov.f64 	%fd773, %fd74;
	mov.f64 	%fd776, %fd76;
	bra.uni 	$L__BB0_139;
$L__BB0_127:
	xor.b16  	%rs48, %rs48, 1;
	add.s32 	%r485, %r485, 1;
	setp.eq.s32 	%p143, %r485, %r95;
	mov.f64 	%fd734, %fd770;
	mov.f64 	%fd736, %fd773;
	mov.f64 	%fd738, %fd776;
	mov.f64 	%fd744, %fd771;
	mov.f64 	%fd745, %fd774;
	mov.f64 	%fd746, %fd777;
	mov.f64 	%fd747, %fd780;
	@%p143 bra 	$L__BB0_139;
	bra.uni 	$L__BB0_119;
$L__BB0_128:
	{
	.reg .b32 %temp; 
	mov.b64 	{%temp, %r385}, %fd741;
	}
	and.b32  	%r386, %r385, 2146435072;
	setp.eq.s32 	%p144, %r386, 0;
	mul.f64 	%fd613, %fd741, 0d4350000000000000;
	{
	.reg .b32 %temp; 
	mov.b64 	{%temp, %r387}, %fd613;
	}
	and.b32  	%r388, %r387, 2146435072;
	add.s32 	%r389, %r388, -56623104;
	selp.f64 	%fd614, %fd613, %fd741, %p144;
	selp.b32 	%r390, %r389, %r386, %p144;
	setp.eq.f64 	%p145, %fd614, 0d0000000000000000;
	setp.eq.s32 	%p146, %r390, 2146435072;
	add.s32 	%r392, %r390, -1071644672;
	shr.s32 	%r393, %r392, 19;
	add.s32 	%r394, %r393, 2150;
	selp.b32 	%r395, 2150, %r394, %p146;
	selp.b32 	%r98, 2150, %r395, %p145;
	setp.lt.s32 	%p147, %r98, 1;
	mov.b16 	%rs48, 0;
	mov.f64 	%fd773, %fd771;
	@%p147 bra 	$L__BB0_139;
	mov.b16 	%rs48, 0;
	mov.b32 	%r486, 0;
	mov.f64 	%fd778, 0d3FF0000000000000;
	mov.f64 	%fd772, 0d0000000000000000;
	mov.f64 	%fd753, %fd771;
	mov.f64 	%fd773, %fd771;
	mov.f64 	%fd756, %fd774;
	mov.f64 	%fd775, %fd772;
	mov.f64 	%fd776, %fd772;
	mov.f64 	%fd759, %fd772;
	mov.f64 	%fd763, %fd780;
$L__BB0_130:
	mov.f64 	%fd780, %fd781;
	mov.f64 	%fd777, %fd776;
	mov.f64 	%fd774, %fd773;
	mov.f64 	%fd771, %fd770;
	sub.f64 	%fd619, %fd763, %fd779;
	mul.f64 	%fd620, %fd619, 0d3FE0000000000000;
	mul.f64 	%fd621, %fd620, %fd620;
	fma.rn.f64 	%fd94, %fd742, %fd742, %fd621;
	setp.leu.f64 	%p148, %fd94, 0d0000000000000000;
	mov.f64 	%fd767, 0dBFF0000000000000;
	mov.f64 	%fd766, 0d0000000000000000;
	@%p148 bra 	$L__BB0_133;
	sqrt.rn.f64 	%fd622, %fd94;
	div.rn.f64 	%fd767, %fd620, %fd622;
	div.rn.f64 	%fd766, %fd742, %fd622;
	setp.leu.f64 	%p149, %fd767, 0d0000000000000000;
	@%p149 bra 	$L__BB0_133;
	neg.f64 	%fd767, %fd767;
	neg.f64 	%fd766, %fd766;
$L__BB0_133:
	mov.f64 	%fd625, 0d3FF0000000000000;
	sub.f64 	%fd626, %fd625, %fd767;
	mul.f64 	%fd627, %fd626, 0d3FE0000000000000;
	sqrt.rn.f64 	%fd628, %fd627;
	mul.f64 	%fd629, %fd766, 0d3FE0000000000000;
	div.rn.f64 	%fd630, %fd629, %fd628;
	mul.f64 	%fd631, %fd628, %fd772;
	fma.rn.f64 	%fd770, %fd630, %fd753, %fd631;
	mul.f64 	%fd632, %fd630, %fd772;
	mul.f64 	%fd633, %fd628, %fd753;
	sub.f64 	%fd772, %fd632, %fd633;
	mul.f64 	%fd634, %fd628, %fd775;
	fma.rn.f64 	%fd773, %fd630, %fd756, %fd634;
	mul.f64 	%fd635, %fd630, %fd775;
	mul.f64 	%fd636, %fd628, %fd756;
	sub.f64 	%fd775, %fd635, %fd636;
	mul.f64 	%fd637, %fd628, %fd778;
	fma.rn.f64 	%fd776, %fd630, %fd759, %fd637;
	mul.f64 	%fd638, %fd630, %fd778;
	mul.f64 	%fd639, %fd628, %fd759;
	sub.f64 	%fd778, %fd638, %fd639;
	mul.f64 	%fd640, %fd742, %fd628;
	fma.rn.f64 	%fd641, %fd763, %fd630, %fd640;
	mul.f64 	%fd642, %fd742, %fd630;
	fma.rn.f64 	%fd643, %fd779, %fd628, %fd642;
	mul.f64 	%fd644, %fd763, %fd628;
	sub.f64 	%fd645, %fd644, %fd642;
	mul.f64 	%fd646, %fd779, %fd630;
	sub.f64 	%fd647, %fd640, %fd646;
	mul.f64 	%fd648, %fd628, %fd645;
	mul.f64 	%fd649, %fd630, %fd647;
	sub.f64 	%fd779, %fd648, %fd649;
	neg.f64 	%fd650, %fd628;
	mul.f64 	%fd742, %fd741, %fd650;
	mul.f64 	%fd741, %fd741, %fd630;
	mul.f64 	%fd651, %fd628, %fd643;
	fma.rn.f64 	%fd781, %fd630, %fd641, %fd651;
	abs.f64 	%fd652, %fd780;
	abs.f64 	%fd653, %fd779;
	add.f64 	%fd654, %fd652, %fd653;
	abs.f64 	%fd655, %fd742;
	add.f64 	%fd656, %fd655, %fd654;
	setp.neu.f64 	%p150, %fd656, %fd654;
	@%p150 bra 	$L__BB0_138;
	sub.f64 	%fd659, %fd780, %fd779;
	mul.f64 	%fd111, %fd659, 0d3FE0000000000000;
	mul.f64 	%fd660, %fd111, %fd111;
	fma.rn.f64 	%fd112, %fd742, %fd742, %fd660;
	setp.leu.f64 	%p151, %fd112, 0d0000000000000000;
	mov.f64 	%fd769, 0dBFF0000000000000;
	mov.f64 	%fd768, 0d0000000000000000;
	@%p151 bra 	$L__BB0_137;
	sqrt.rn.f64 	%fd661, %fd112;
	div.rn.f64 	%fd769, %fd111, %fd661;
	div.rn.f64 	%fd768, %fd742, %fd661;
	setp.leu.f64 	%p152, %fd769, 0d0000000000000000;
	@%p152 bra 	$L__BB0_137;
	neg.f64 	%fd769, %fd769;
	neg.f64 	%fd768, %fd768;
$L__BB0_137:
	mov.f64 	%fd662, 0d3FF0000000000000;
	sub.f64 	%fd663, %fd662, %fd769;
	mul.f64 	%fd664, %fd663, 0d3FE0000000000000;
	sqrt.rn.f64 	%fd665, %fd664;
	mul.f64 	%fd666, %fd768, 0d3FE0000000000000;
	div.rn.f64 	%fd667, %fd666, %fd665;
	mul.f64 	%fd668, %fd665, %fd772;
	fma.rn.f64 	%fd119, %fd667, %fd771, %fd668;
	mul.f64 	%fd669, %fd665, %fd771;
	mul.f64 	%fd670, %fd667, %fd772;
	sub.f64 	%fd772, %fd669, %fd670;
	mul.f64 	%fd671, %fd665, %fd775;
	fma.rn.f64 	%fd121, %fd667, %fd774, %fd671;
	mul.f64 	%fd672, %fd665, %fd774;
	mul.f64 	%fd673, %fd667, %fd775;
	sub.f64 	%fd775, %fd672, %fd673;
	mul.f64 	%fd674, %fd665, %fd778;
	fma.rn.f64 	%fd123, %fd667, %fd777, %fd674;
	mul.f64 	%fd675, %fd665, %fd777;
	mul.f64 	%fd676, %fd667, %fd778;
	sub.f64 	%fd778, %fd675, %fd676;
	and.b16  	%rs37, %rs48, 255;
	setp.eq.s16 	%p153, %rs37, 1;
	selp.u16 	%rs48, 1, 0, %p153;
	mul.f64 	%fd677, %fd742, %fd665;
	fma.rn.f64 	%fd678, %fd780, %fd667, %fd677;
	mul.f64 	%fd679, %fd742, %fd667;
	fma.rn.f64 	%fd680, %fd779, %fd665, %fd679;
	mul.f64 	%fd681, %fd780, %fd665;
	sub.f64 	%fd682, %fd681, %fd679;
	mul.f64 	%fd683, %fd779, %fd667;
	sub.f64 	%fd684, %fd677, %fd683;
	mul.f64 	%fd685, %fd665, %fd680;
	fma.rn.f64 	%fd780, %fd667, %fd678, %fd685;
	mul.f64 	%fd686, %fd665, %fd682;
	mul.f64 	%fd687, %fd667, %fd684;
	sub.f64 	%fd779, %fd686, %fd687;
	mov.f64 	%fd771, %fd119;
	mov.f64 	%fd774, %fd121;
	mov.f64 	%fd777, %fd123;
	bra.uni 	$L__BB0_139;
$L__BB0_138:
	xor.b16  	%rs48, %rs48, 1;
	add.s32 	%r486, %r486, 1;
	setp.ne.s32 	%p154, %r486, %r98;
	mov.f64 	%fd753, %fd771;
	mov.f64 	%fd756, %fd774;
	mov.f64 	%fd759, %fd777;
	mov.f64 	%fd763, %fd780;
	@%p154 bra 	$L__BB0_130;
$L__BB0_139:
	setp.geu.f64 	%p155, %fd781, %fd780;
	@%p155 bra 	$L__BB0_143;
	setp.lt.f64 	%p160, %fd779, %fd781;
	mov.b64 	%rd313, 4294967296;
	mov.b64 	%rd312, 0;
	mov.b64 	%rd311, 8589934592;
	@%p160 bra 	$L__BB0_147;
	setp.geu.f64 	%p161, %fd779, %fd780;
	mov.b64 	%rd313, 8589934592;
	mov.b64 	%rd312, 4294967296;
	mov.b64 	%rd311, 0;
	@%p161 bra 	$L__BB0_147;
	and.b16  	%rs40, %rs48, 255;
	setp.eq.s16 	%p162, %rs40, 0;
	selp.u16 	%rs48, 1, 0, %p162;
	mov.b64 	%rd313, 4294967296;
	mov.b64 	%rd312, 8589934592;
	bra.uni 	$L__BB0_147;
$L__BB0_143:
	setp.geu.f64 	%p156, %fd779, %fd780;
	@%p156 bra 	$L__BB0_145;
	and.b16  	%rs39, %rs48, 255;
	setp.eq.s16 	%p159, %rs39, 0;
	selp.u16 	%rs48, 1, 0, %p159;
	mov.b64 	%rd313, 0;
	mov.b64 	%rd312, 4294967296;
	mov.b64 	%rd311, 8589934592;
	bra.uni 	$L__BB0_147;
$L__BB0_145:
	setp.lt.f64 	%p157, %fd779, %fd781;
	mov.b64 	%rd313, 0;
	mov.b64 	%rd312, 8589934592;
	mov.b64 	%rd311, 4294967296;
	@%p157 bra 	$L__BB0_147;
	and.b16  	%rs38, %rs48, 255;
	setp.eq.s16 	%p158, %rs38, 0;
	selp.u16 	%rs48, 1, 0, %p158;
	mov.b64 	%rd313, 8589934592;
	mov.b64 	%rd312, 0;
$L__BB0_147:
	mov.u32 	%r101, %ctaid.x;
	mov.u32 	%r102, %tid.x;
	add.u64 	%rd276, %SP, 576;
	add.u64 	%rd24, %SPL, 576;
	add.u64 	%rd278, %SPL, 0;
	add.u64 	%rd280, %SPL, 24;
	st.local.f64 	[%rd278], %fd781;
	st.local.f64 	[%rd278+8], %fd780;
	st.local.f64 	[%rd278+16], %fd779;
	st.local.f64 	[%rd280], %fd770;
	st.local.f64 	[%rd280+8], %fd773;
	st.local.f64 	[%rd280+16], %fd776;
	st.local.f64 	[%rd280+24], %fd771;
	st.local.f64 	[%rd280+32], %fd774;
	st.local.f64 	[%rd280+40], %fd777;
	st.local.f64 	[%rd280+48], %fd772;
	st.local.f64 	[%rd280+56], %fd775;
	st.local.f64 	[%rd280+64], %fd778;
	shr.u64 	%rd281, %rd311, 29;
	add.s64 	%rd282, %rd278, %rd281;
	ld.local.f64 	%fd782, [%rd282];
	shr.u64 	%rd283, %rd311, 32;
	mad.lo.s64 	%rd284, %rd283, 24, %rd280;
	ld.local.f64 	%fd140, [%rd284];
	ld.local.f64 	%fd141, [%rd284+8];
	ld.local.f64 	%fd142, [%rd284+16];
	shr.u64 	%rd285, %rd312, 29;
	add.s64 	%rd286, %rd278, %rd285;
	ld.local.f64 	%fd783, [%rd286];
	shr.u64 	%rd287, %rd312, 32;
	mad.lo.s64 	%rd288, %rd287, 24, %rd280;
	ld.local.f64 	%fd144, [%rd288];
	ld.local.f64 	%fd145, [%rd288+8];
	ld.local.f64 	%fd146, [%rd288+16];
	shr.u64 	%rd289, %rd313, 29;
	add.s64 	%rd290, %rd278, %rd289;
	ld.local.f64 	%fd784, [%rd290];
	shr.u64 	%rd291, %rd313, 32;
	mad.lo.s64 	%rd292, %rd291, 24, %rd280;
	ld.local.f64 	%fd688, [%rd292];
	ld.local.f64 	%fd689, [%rd292+8];
	ld.local.f64 	%fd690, [%rd292+16];
	and.b16  	%rs41, %rs48, 255;
	setp.eq.s16 	%p163, %rs41, 0;
	neg.f64 	%fd691, %fd688;
	neg.f64 	%fd692, %fd689;
	neg.f64 	%fd693, %fd690;
	selp.f64 	%fd148, %fd693, %fd690, %p163;
	selp.f64 	%fd149, %fd692, %fd689, %p163;
	selp.f64 	%fd150, %fd691, %fd688, %p163;
	setp.geu.f64 	%p164, %fd782, 0d3BC79CA10C924223;
	@%p164 bra 	$L__BB0_149;
	st.local.v2.u32 	[%rd24], {%r101, %r102};
	st.local.f64 	[%rd24+8], %fd782;
	mov.u64 	%rd293, $str;
	cvta.global.u64 	%rd294, %rd293;
	{ // callseq 0, 0
	.param .b64 param0;
	st.param.b64 	[param0], %rd294;
	.param .b64 param1;
	st.param.b64 	[param1], %rd276;
	.param .b32 retval0;
	call.uni (retval0), 
	vprintf, 
	(
	param0, 
	param1
	);
	ld.param.b32 	%r397, [retval0];
	} // callseq 0
	bra.uni 	$L__BB0_150;
$L__BB0_149:
	abs.f64 	%fd694, %fd782;
	sqrt.rn.f64 	%fd695, %fd694;
	rcp.rn.f64 	%fd782, %fd695;
$L__BB0_150:
	setp.lt.f64 	%p165, %fd783, 0d3BC79CA10C924223;
	@%p165 bra 	$L__BB0_152;
	abs.f64 	%fd696, %fd783;
	sqrt.rn.f64 	%fd697, %fd696;
	rcp.rn.f64 	%fd783, %fd697;
	bra.uni 	$L__BB0_153;
$L__BB0_152:
	st.local.v2.u32 	[%rd24], {%r101, %r102};
	st.local.f64 	[%rd24+8], %fd783;
	mov.u64 	%rd296, $str;
	cvta.global.u64 	%rd297, %rd296;
	{ // callseq 1, 0
	.param .b64 param0;
	st.param.b64 	[param0], %rd297;
	.param .b64 param1;
	st.param.b64 	[param1], %rd276;
	.param .b32 retval0;
	call.uni (retval0), 
	vprintf, 
	(
	param0, 
	param1
	);
	ld.param.b32 	%r399, [retval0];
	} // callseq 1
$L__BB0_153:
	setp.lt.f64 	%p166, %fd784, 0d3BC79CA10C924223;
	@%p166 bra 	$L__BB0_155;
	abs.f64 	%fd698, %fd784;
	sqrt.rn.f64 	%fd699, %fd698;
	rcp.rn.f64 	%fd784, %fd699;
	bra.uni 	$L__BB0_156;
$L__BB0_155:
	st.local.v2.u32 	[%rd24], {%r101, %r102};
	st.local.f64 	[%rd24+8], %fd784;
	mov.u64 	%rd299, $str;
	cvta.global.u64 	%rd300, %rd299;
	{ // callseq 2, 0
	.param .b64 param0;
	st.param.b64 	[param0], %rd300;
	.param .b64 param1;
	st.param.b64 	[param1], %rd276;
	.param .b32 retval0;
	call.uni (retval0), 
	vprintf, 
	(
	param0, 
	param1
	);
	ld.param.b32 	%r401, [retval0];
	} // callseq 2
$L__BB0_156:
	ld.param.u32 	%r433, [get_edge_lengths_param_3];
	mul.f64 	%fd700, %fd782, %fd140;
	mul.f64 	%fd701, %fd782, %fd141;
	mul.f64 	%fd702, %fd782, %fd142;
	mul.f64 	%fd703, %fd783, %fd144;
	mul.f64 	%fd704, %fd783, %fd145;
	mul.f64 	%fd705, %fd783, %fd146;
	mul.f64 	%fd706, %fd784, %fd150;
	mul.f64 	%fd707, %fd784, %fd149;
	mul.f64 	%fd708, %fd784, %fd148;
	fma.rn.f64 	%fd709, %fd700, %fd140, 0d0000000000000000;
	fma.rn.f64 	%fd710, %fd700, %fd141, 0d0000000000000000;
	fma.rn.f64 	%fd711, %fd700, %fd142, 0d0000000000000000;
	fma.rn.f64 	%fd712, %fd703, %fd144, %fd709;
	fma.rn.f64 	%fd713, %fd703, %fd145, %fd710;
	fma.rn.f64 	%fd714, %fd703, %fd146, %fd711;
	fma.rn.f64 	%fd157, %fd706, %fd150, %fd712;
	fma.rn.f64 	%fd158, %fd706, %fd149, %fd713;
	fma.rn.f64 	%fd159, %fd706, %fd148, %fd714;
	fma.rn.f64 	%fd715, %fd701, %fd140, 0d0000000000000000;
	fma.rn.f64 	%fd716, %fd701, %fd141, 0d0000000000000000;
	fma.rn.f64 	%fd717, %fd701, %fd142, 0d0000000000000000;
	fma.rn.f64 	%fd718, %fd704, %fd144, %fd715;
	fma.rn.f64 	%fd719, %fd704, %fd145, %fd716;
	fma.rn.f64 	%fd720, %fd704, %fd146, %fd717;
	fma.rn.f64 	%fd160, %fd707, %fd150, %fd718;
	fma.rn.f64 	%fd161, %fd707, %fd149, %fd719;
	fma.rn.f64 	%fd162, %fd707, %fd148, %fd720;
	fma.rn.f64 	%fd721, %fd702, %fd140, 0d0000000000000000;
	fma.rn.f64 	%fd722, %fd702, %fd141, 0d0000000000000000;
	fma.rn.f64 	%fd723, %fd702, %fd142, 0d0000000000000000;
	fma.rn.f64 	%fd724, %fd705, %fd144, %fd721;
	fma.rn.f64 	%fd725, %fd705, %fd145, %fd722;
	fma.rn.f64 	%fd726, %fd705, %fd146, %fd723;
	fma.rn.f64 	%fd163, %fd708, %fd150, %fd724;
	fma.rn.f64 	%fd164, %fd708, %fd149, %fd725;
	fma.rn.f64 	%fd165, %fd708, %fd148, %fd726;
	setp.lt.s32 	%p167, %r433, 1;
	@%p167 bra 	$L__BB0_165;
	ld.param.u64 	%rd308, [get_edge_lengths_param_6];
	ld.param.u32 	%r434, [get_edge_lengths_param_3];
	cvta.to.global.u64 	%rd25, %rd308;
	mov.u32 	%r404, %ctaid.x;
	mov.u32 	%r405, %ntid.x;
	mov.u32 	%r406, %tid.x;
	mad.lo.s32 	%r407, %r404, %r405, %r406;
	mul.lo.s32 	%r103, %r407, 99;
	and.b32  	%r104, %r434, 3;
	setp.lt.u32 	%p168, %r434, 4;
	mov.b32 	%r490, 0;
	@%p168 bra 	$L__BB0_160;
	ld.param.u32 	%r435, [get_edge_lengths_param_3];
	and.b32  	%r490, %r435, 2147483644;
	neg.s32 	%r488, %r490;
	add.s64 	%rd26, %rd25, 144;
	mov.u32 	%r487, %r103;
$L__BB0_159:
	.pragma "nounroll";
	mul.wide.s32 	%rd302, %r487, 8;
	add.s64 	%rd303, %rd26, %rd302;
	st.global.f64 	[%rd303+-144], %fd157;
	st.global.f64 	[%rd303+-136], %fd160;
	st.global.f64 	[%rd303+-128], %fd163;
	st.global.f64 	[%rd303+-120], %fd158;
	st.global.f64 	[%rd303+-112], %fd161;
	st.global.f64 	[%rd303+-104], %fd164;
	st.global.f64 	[%rd303+-96], %fd159;
	st.global.f64 	[%rd303+-88], %fd162;
	st.global.f64 	[%rd303+-80], %fd165;
	st.global.f64 	[%rd303+-72], %fd157;
	st.global.f64 	[%rd303+-64], %fd160;
	st.global.f64 	[%rd303+-56], %fd163;
	st.global.f64 	[%rd303+-48], %fd158;
	st.global.f64 	[%rd303+-40], %fd161;
	st.global.f64 	[%rd303+-32], %fd164;
	st.global.f64 	[%rd303+-24], %fd159;
	st.global.f64 	[%rd303+-16], %fd162;
	st.global.f64 	[%rd303+-8], %fd165;
	st.global.f64 	[%rd303], %fd157;
	st.global.f64 	[%rd303+8], %fd160;
	st.global.f64 	[%rd303+16], %fd163;
	st.global.f64 	[%rd303+24], %fd158;
	st.global.f64 	[%rd303+32], %fd161;
	st.global.f64 	[%rd303+40], %fd164;
	st.global.f64 	[%rd303+48], %fd159;
	st.global.f64 	[%rd303+56], %fd162;
	st.global.f64 	[%rd303+64], %fd165;
	st.global.f64 	[%rd303+72], %fd157;
	st.global.f64 	[%rd303+80], %fd160;
	st.global.f64 	[%rd303+88], %fd163;
	st.global.f64 	[%rd303+96], %fd158;
	st.global.f64 	[%rd303+104], %fd161;
	st.global.f64 	[%rd303+112], %fd164;
	st.global.f64 	[%rd303+120], %fd159;
	st.global.f64 	[%rd303+128], %fd162;
	st.global.f64 	[%rd303+136], %fd165;
	add.s32 	%r488, %r488, 4;
	add.s32 	%r487, %r487, 36;
	setp.ne.s32 	%p169, %r488, 0;
	@%p169 bra 	$L__BB0_159;
$L__BB0_160:
	setp.eq.s32 	%p170, %r104, 0;
	@%p170 bra 	$L__BB0_165;
	setp.eq.s32 	%p171, %r104, 1;
	@%p171 bra 	$L__BB0_163;
	mad.lo.s32 	%r408, %r490, 9, %r103;
	mul.wide.s32 	%rd304, %r408, 8;
	add.s64 	%rd305, %rd25, %rd304;
	st.global.f64 	[%rd305], %fd157;
	st.global.f64 	[%rd305+8], %fd160;
	st.global.f64 	[%rd305+16], %fd163;
	st.global.f64 	[%rd305+24], %fd158;
	st.global.f64 	[%rd305+32], %fd161;
	st.global.f64 	[%rd305+40], %fd164;
	st.global.f64 	[%rd305+48], %fd159;
	st.global.f64 	[%rd305+56], %fd162;
	st.global.f64 	[%rd305+64], %fd165;
	st.global.f64 	[%rd305+72], %fd157;
	st.global.f64 	[%rd305+80], %fd160;
	st.global.f64 	[%rd305+88], %fd163;
	st.global.f64 	[%rd305+96], %fd158;
	st.global.f64 	[%rd305+104], %fd161;
	st.global.f64 	[%rd305+112], %fd164;
	st.global.f64 	[%rd305+120], %fd159;
	st.global.f64 	[%rd305+128], %fd162;
	st.global.f64 	[%rd305+136], %fd165;
	add.s32 	%r490, %r490, 2;
$L__BB0_163:
	ld.param.u32 	%r436, [get_edge_lengths_param_3];
	and.b32  	%r409, %r436, 1;
	setp.eq.b32 	%p172, %r409, 1;
	not.pred 	%p173, %p172;
	@%p173 bra 	$L__BB0_165;
	mad.lo.s32 	%r410, %r490, 9, %r103;
	mul.wide.s32 	%rd306, %r410, 8;
	add.s64 	%rd307, %rd25, %rd306;
	st.global.f64 	[%rd307], %fd157;
	st.global.f64 	[%rd307+8], %fd160;
	st.global.f64 	[%rd307+16], %fd163;
	st.global.f64 	[%rd307+24], %fd158;
	st.global.f64 	[%rd307+32], %fd161;
	st.global.f64 	[%rd307+40], %fd164;
	st.global.f64 	[%rd307+48], %fd159;
	st.global.f64 	[%rd307+56], %fd162;
	st.global.f64 	[%rd307+64], %fd165;
$L__BB0_165:
	ret;

}


// ===== COMPILED SASS (sm_100) =====

	.target	sm_100

	.elftype	@"ET_EXEC"


//--------------------- .note.nv.tkinfo           --------------------------
	.section	.note.nv.tkinfo,"",@"SHT_NOTE"
	.sectionflags	@"SHF_NOTE_NV_TKINFO"
	.tkinfo
        /*0018*/ 	.word	0x00000002
        /*0030*/ 	.string	""
        /*0030*/ 	.string	"ptxas"
        /*0030*/ 	.string	"Cuda compilation tools, release 13.0, V13.0.88"
        /*0030*/ 	.string	"Build cuda_13.0.r13.0/compiler.36424714_0"
        /*0030*/ 	.string	"-arch sm_100 -m 64 "



//--------------------- .note.nv.cuinfo           --------------------------
	.section	.note.nv.cuinfo,"",@"SHT_NOTE"
	.sectionflags	@"SHF_NOTE_NV_CUINFO"
        /*0018*/ 	.short	0x0002
        /*001a*/ 	.short	0x0064
        /*001c*/ 	.short	0x0082
	.zero		2


//--------------------- .nv.info                  --------------------------
	.section	.nv.info,"",@"SHT_CUDA_INFO"
	.align	4


	//----- nvinfo : EIATTR_REGCOUNT
	.align		4
        /*0000*/ 	.byte	0x04, 0x2f
        /*0002*/ 	.short	(.L_2 - .L_1)
	.align		4
.L_1:
        /*0004*/ 	.word	index@(get_edge_lengths)
        /*0008*/ 	.word	0x00000040


	//----- nvinfo : EIATTR_FRAME_SIZE
	.align		4
.L_2:
        /*000c*/ 	.byte	0x04, 0x11
        /*000e*/ 	.short	(.L_4 - .L_3)
	.align		4
.L_3:
        /*0010*/ 	.word	index@($__internal_2_$__cuda_sm20_dsqrt_rn_f64_mediumpath_v1)
        /*0014*/ 	.word	0x00000250


	//----- nvinfo : EIATTR_FRAME_SIZE
	.align		4
.L_4:
        /*0018*/ 	.byte	0x04, 0x11
        /*001a*/ 	.short	(.L_6 - .L_5)
	.align		4
.L_5:
        /*001c*/ 	.word	index@($__internal_1_$__cuda_sm20_div_rn_f64_full)
        /*0020*/ 	.word	0x00000250


	//----- nvinfo : EIATTR_FRAME_SIZE
	.align		4
.L_6:
        /*0024*/ 	.byte	0x04, 0x11
        /*0026*/ 	.short	(.L_8 - .L_7)
	.align		4
.L_7:
        /*0028*/ 	.word	index@($__internal_0_$__cuda_sm20_dblrcp_rn_slowpath_v3)
        /*002c*/ 	.word	0x00000250


	//----- nvinfo : EIATTR_FRAME_SIZE
	.align		4
.L_8:
        /*0030*/ 	.byte	0x04, 0x11
        /*0032*/ 	.short	(.L_10 - .L_9)
	.align		4
.L_9:
        /*0034*/ 	.word	index@(get_edge_lengths)
        /*0038*/ 	.word	0x00000250


	//----- nvinfo : EIATTR_MIN_STACK_SIZE
	.align		4
.L_10:
        /*003c*/ 	.byte	0x04, 0x12
        /*003e*/ 	.short	(.L_12 - .L_11)
	.align		4
.L_11:
        /*0040*/ 	.word	index@(get_edge_lengths)
        /*0044*/ 	.word	0x00000250
.L_12:


//--------------------- .nv.compat                --------------------------
	.section	.nv.compat,"",@"SHT_CUDA_COMPAT_INFO"
	.align	4
        /*0000*/ 	.byte	0x02, 0x09, 0x00, 0x00, 0x02, 0x02, 0x01, 0x00, 0x02, 0x05, 0x05, 0x00, 0x03, 0x07, 0x01, 0x01
        /*0010*/ 	.byte	0x02, 0x03, 0x00, 0x00, 0x02, 0x06, 0x01, 0x00, 0x04, 0x0b, 0x08, 0x00, 0x01, 0x00, 0x00, 0x00
        /*0020*/ 	.byte	0x00, 0x00, 0x00, 0x00


//--------------------- .nv.info.get_edge_lengths --------------------------
	.section	.nv.info.get_edge_lengths,"",@"SHT_CUDA_INFO"
	.sectionflags	@""
	.align	4


	//----- nvinfo : EIATTR_CUDA_API_VERSION
	.align		4
        /*0000*/ 	.byte	0x04, 0x37
        /*0002*/ 	.short	(.L_14 - .L_13)
.L_13:
        /*0004*/ 	.word	0x00000082


	//----- nvinfo : EIATTR_KPARAM_INFO
	.align		4
.L_14:
        /*0008*/ 	.byte	0x04, 0x17
        /*000a*/ 	.short	(.L_16 - .L_15)
.L_15:
        /*000c*/ 	.word	0x00000000
        /*0010*/ 	.short	0x0006
        /*0012*/ 	.short	0x0020
        /*0014*/ 	.byte	0x00, 0xf5, 0x21, 0x00


	//----- nvinfo : EIATTR_KPARAM_INFO
	.align		4
.L_16:
        /*0018*/ 	.byte	0x04, 0x17
        /*001a*/ 	.short	(.L_18 - .L_17)
.L_17:
        /*001c*/ 	.word	0x00000000
        /*0020*/ 	.short	0x0005
        /*0022*/ 	.short	0x001c
        /*0024*/ 	.byte	0x00, 0xf0, 0x11, 0x00


	//----- nvinfo : EIATTR_KPARAM_INFO
	.align		4
.L_18:
        /*0028*/ 	.byte	0x04, 0x17
        /*002a*/ 	.short	(.L_20 - .L_19)
.L_19:
        /*002c*/ 	.word	0x00000000
        /*0030*/ 	.short	0x0004
        /*0032*/ 	.short	0x0018
        /*0034*/ 	.byte	0x00, 0xf0, 0x11, 0x00


	//----- nvinfo : EIATTR_KPARAM_INFO
	.align		4
.L_20:
        /*0038*/ 	.byte	0x04, 0x17
        /*003a*/ 	.short	(.L_22 - .L_21)
.L_21:
        /*003c*/ 	.word	0x00000000
        /*0040*/ 	.short	0x0003
        /*0042*/ 	.short	0x0014
        /*0044*/ 	.byte	0x00, 0xf0, 0x11, 0x00


	//----- nvinfo : EIATTR_KPARAM_INFO
	.align		4
.L_22:
        /*0048*/ 	.byte	0x04, 0x17
        /*004a*/ 	.short	(.L_24 - .L_23)
.L_23:
        /*004c*/ 	.word	0x00000000
        /*0050*/ 	.short	0x0002
        /*0052*/ 	.short	0x0010
        /*0054*/ 	.byte	0x00, 0xf0, 0x11, 0x00


	//----- nvinfo : EIATTR_KPARAM_INFO
	.align		4
.L_24:
        /*0058*/ 	.byte	0x04, 0x17
        /*005a*/ 	.short	(.L_26 - .L_25)
.L_25:
        /*005c*/ 	.word	0x00000000
        /*0060*/ 	.short	0x0001
        /*0062*/ 	.short	0x0008
        /*0064*/ 	.byte	0x00, 0xf5, 0x21, 0x00


	//----- nvinfo : EIATTR_KPARAM_INFO
	.align		4
.L_26:
        /*0068*/ 	.byte	0x04, 0x17
        /*006a*/ 	.short	(.L_28 - .L_27)
.L_27:
        /*006c*/ 	.word	0x00000000
        /*0070*/ 	.short	0x0000
        /*0072*/ 	.short	0x0000
        /*0074*/ 	.byte	0x00, 0xf5, 0x21, 0x00


	//----- nvinfo : EIATTR_SPARSE_MMA_MASK
	.align		4
.L_28:
        /*0078*/ 	.byte	0x03, 0x50
        /*007a*/ 	.short	0x0000


	//----- nvinfo : EIATTR_MAXREG_COUNT
	.align		4
        /*007c*/ 	.byte	0x03, 0x1b
        /*007e*/ 	.short	0x00ff


	//----- nvinfo : EIATTR_EXTERNS
	.align		4
        /*0080*/ 	.byte	0x04, 0x0f
        /*0082*/ 	.short	(.L_30 - .L_29)


	//   ....[0]....
	.align		4
.L_29:
        /*0084*/ 	.word	index@(vprintf)


	//----- nvinfo : EIATTR_MERCURY_ISA_VERSION
	.align		4
.L_30:
        /*0088*/ 	.byte	0x03, 0x5f
        /*008a*/ 	.short	0x0101


	//----- nvinfo : EIATTR_VRC_CTA_INIT_COUNT
	.align		4
        /*008c*/ 	.byte	0x02, 0x4a
	.zero		1
	.zero		1


	//----- nvinfo : EIATTR_SYSCALL_OFFSETS
	.align		4
        /*0090*/ 	.byte	0x04, 0x46
        /*0092*/ 	.short	(.L_32 - .L_31)


	//   ....[0]....
.L_31:
        /*0094*/ 	.word	0x0000a340


	//   ....[1]....
        /*0098*/ 	.word	0x0000a9b0


	//   ....[2]....
        /*009c*/ 	.word	0x0000ad90


	//----- nvinfo : EIATTR_EXIT_INSTR_OFFSETS
	.align		4
.L_32:
        /*00a0*/ 	.byte	0x04, 0x1c
        /*00a2*/ 	.short	(.L_34 - .L_33)


	//   ....[0]....
.L_33:
        /*00a4*/ 	.word	0x00000090


	//   ....[1]....
        /*00a8*/ 	.word	0x0000aeb0


	//   ....[2]....
        /*00ac*/ 	.word	0x0000b3d0


	//   ....[3]....
        /*00b0*/ 	.word	0x0000b580


	//   ....[4]....
        /*00b4*/ 	.word	0x0000b650


	//----- nvinfo : EIATTR_CRS_STACK_SIZE
	.align		4
.L_34:
        /*00b8*/ 	.byte	0x04, 0x1e
        /*00ba*/ 	.short	(.L_36 - .L_35)
.L_35:
        /*00bc*/ 	.word	0x00000000


	//----- nvinfo : EIATTR_CBANK_PARAM_SIZE
	.align		4
.L_36:
        /*00c0*/ 	.byte	0x03, 0x19
        /*00c2*/ 	.short	0x0028


	//----- nvinfo : EIATTR_PARAM_CBANK
	.align		4
        /*00c4*/ 	.byte	0x04, 0x0a
        /*00c6*/ 	.short	(.L_38 - .L_37)
	.align		4
.L_37:
        /*00c8*/ 	.word	index@(.nv.constant0.get_edge_lengths)
        /*00cc*/ 	.short	0x0380
        /*00ce*/ 	.short	0x0028


	//----- nvinfo : EIATTR_SW_WAR
	.align		4
.L_38:
        /*00d0*/ 	.byte	0x04, 0x36
        /*00d2*/ 	.short	(.L_40 - .L_39)
.L_39:
        /*00d4*/ 	.word	0x00000008
.L_40:


//--------------------- .nv.callgraph             --------------------------
	.section	.nv.callgraph,"",@"SHT_CUDA_CALLGRAPH"
	.align	4
	.sectionentsize	8
	.align		4
        /*0000*/ 	.word	0x00000000
	.align		4
        /*0004*/ 	.word	0xffffffff
	.align		4
        /*0008*/ 	.word	index@(get_edge_lengths)
	.align		4
        /*000c*/ 	.word	index@(vprintf)
	.align		4
        /*0010*/ 	.word	0x00000000
	.align		4
        /*0014*/ 	.word	0xfffffffe
	.align		4
        /*0018*/ 	.word	0x00000000
	.align		4
        /*001c*/ 	.word	0xfffffffd
	.align		4
        /*0020*/ 	.word	0x00000000
	.align		4
        /*0024*/ 	.word	0xfffffffc


//--------------------- .nv.constant4             --------------------------
	.section	.nv.constant4,"a",@progbits
	.align	8
	.align		8
.nv.constant4:
        /*0000*/ 	.dword	vprintf
	.align		8
        /*0008*/ 	.dword	$str


//--------------------- .text.get_edge_lengths    --------------------------
	.section	.text.get_edge_lengths,"ax",@progbits
	.align	128
        .global         get_edge_lengths
        .type           get_edge_lengths,@function
        .size           get_edge_lengths,(.L_x_180 - get_edge_lengths)
        .other          get_edge_lengths,@"STO_CUDA_ENTRY STV_DEFAULT"
get_edge_lengths:
.text.get_edge_lengths:
[----:B------:R-:W0:Y:S01]  /*0000*/  LDC R1, c[0x0][0x37c] ;  /* 0x0000df00ff017b82 */ /* 0x000e220000000800 */
[----:B------:R-:W1:Y:S01]  /*0010*/  S2R R3, SR_TID.X ;  /* 0x0000000000037919 */ /* 0x000e620000002100 */
[----:B------:R-:W2:Y:S06]  /*0020*/  LDCU UR11, c[0x0][0x2fc] ;  /* 0x00005f80ff0b77ac */ /* 0x000eac0008000800 */
[----:B------:R-:W1:Y:S01]  /*0030*/  S2UR UR4, SR_CTAID.X ;  /* 0x00000000000479c3 */ /* 0x000e620000002500 */
[----:B0-----:R-:W-:Y:S01]  /*0040*/  VIADD R1, R1, 0xfffffdb0 ;  /* 0xfffffdb001017836 */ /* 0x001fe20000000000 */
[----:B------:R-:W0:Y:S06]  /*0050*/  LDCU UR5, c[0x0][0x39c] ;  /* 0x00007380ff0577ac */ /* 0x000e2c0008000800 */
[----:B------:R-:W1:Y:S02]  /*0060*/  LDC R0, c[0x0][0x360] ;  /* 0x0000d800ff007b82 */ /* 0x000e640000000800 */
[----:B-1----:R-:W-:-:S05]  /*0070*/  IMAD R0, R0, UR4, R3 ;  /* 0x0000000400007c24 */ /* 0x002fca000f8e0203 */
[----:B0-----:R-:W-:-:S13]  /*0080*/  ISETP.GE.AND P0, PT, R0, UR5, PT ;  /* 0x0000000500007c0c */ /* 0x001fda000bf06270 */
[----:B--2---:R-:W-:Y:S05]  /*0090*/  @P0 EXIT ;  /* 0x000000000000094d */ /* 0x004fea0003800000 */
[----:B------:R-:W0:Y:S01]  /*00a0*/  LDC R43, c[0x0][0x398] ;  /* 0x0000e600ff2b7b82 */ /* 0x000e220000000800 */
[----:B------:R-:W1:Y:S07]  /*00b0*/  LDCU.64 UR36, c[0x0][0x358] ;  /* 0x00006b00ff2477ac */ /* 0x000e6e0008000a00 */
[----:B------:R-:W2:Y:S01]  /*00c0*/  LDC.64 R2, c[0x0][0x388] ;  /* 0x0000e200ff027b82 */ /* 0x000ea20000000a00 */
[----:B0-----:R-:W-:-:S04]  /*00d0*/  IMAD R5, R0, R43, RZ ;  /* 0x0000002b00057224 */ /* 0x001fc800078e02ff */
[----:B--2---:R-:W-:-:S05]  /*00e0*/  IMAD.WIDE R2, R5, 0x4, R2 ;  /* 0x0000000405027825 */ /* 0x004fca00078e0202 */
[----:B-1----:R-:W2:Y:S04]  /*00f0*/  LDG.E R4, desc[UR36][R2.64] ;  /* 0x0000002402047981 */ /* 0x002ea8000c1e1900 */
[----:B------:R-:W3:Y:S04]  /*0100*/  LDG.E R5, desc[UR36][R2.64+0x4] ;  /* 0x0000042402057981 */ /* 0x000ee8000c1e1900 */
[----:B------:R-:W4:Y:S04]  /*0110*/  LDG.E R6, desc[UR36][R2.64+0x8] ;  /* 0x0000082402067981 */ /* 0x000f28000c1e1900 */
[----:B------:R0:W5:Y:S01]  /*0120*/  LDG.E R7, desc[UR36][R2.64+0xc] ;  /* 0x00000c2402077981 */ /* 0x000162000c1e1900 */
[----:B------:R-:W1:Y:S01]  /*0130*/  LDC R0, c[0x0][0x2f8] ;  /* 0x0000be00ff007b82 */ /* 0x000e620000000800 */
[----:B------:R-:W-:Y:S01]  /*0140*/  ISETP.GE.AND P0, PT, R43, 0x1, PT ;  /* 0x000000012b00780c */ /* 0x000fe20003f06270 */
[C---:B------:R-:W-:Y:S01]  /*0150*/  VIADD R8, R1.reuse, 0x220 ;  /* 0x0000022001087836 */ /* 0x040fe20000000000 */
[----:B------:R1:W-:Y:S04]  /*0160*/  STL.128 [R1+0x1c0], RZ ;  /* 0x0001c0ff01007387 */ /* 0x0003e80000100c00 */
[----:B------:R1:W-:Y:S01]  /*0170*/  STL.128 [R1+0x1d0], RZ ;  /* 0x0001d0ff01007387 */ /* 0x0003e20000100c00 */
[----:B0-----:R-:W-:-:S03]  /*0180*/  VIADD R2, R1, 0x1c0 ;  /* 0x000001c001027836 */ /* 0x001fc60000000000 */
[----:B------:R0:W-:Y:S01]  /*0190*/  STL.128 [R1+0x1e0], RZ ;  /* 0x0001e0ff01007387 */ /* 0x0001e20000100c00 */
[----:B------:R-:W-:-:S03]  /*01a0*/  VIADD R3, R1, 0x70 ;  /* 0x0000007001037836 */ /* 0x000fc60000000000 */
[----:B------:R0:W-:Y:S04]  /*01b0*/  STL.128 [R1+0x1f0], RZ ;  /* 0x0001f0ff01007387 */ /* 0x0001e80000100c00 */
[----:B------:R0:W-:Y:S04]  /*01c0*/  STL.128 [R1+0x200], RZ ;  /* 0x000200ff01007387 */ /* 0x0001e80000100c00 */
[----:B------:R0:W-:Y:S01]  /*01d0*/  STL.128 [R1+0x210], RZ ;  /* 0x000210ff01007387 */ /* 0x0001e20000100c00 */
[----:B--2---:R-:W-:Y:S02]  /*01e0*/  VIADD R4, R4, 0xffffffff ;  /* 0xffffffff04047836 */ /* 0x004fe40000000000 */
[----:B---3--:R-:W-:-:S02]  /*01f0*/  VIADD R5, R5, 0xffffffff ;  /* 0xffffffff05057836 */ /* 0x008fc40000000000 */
[----:B----4-:R-:W-:Y:S01]  /*0200*/  VIADD R6, R6, 0xffffffff ;  /* 0xffffffff06067836 */ /* 0x010fe20000000000 */
[----:B-----5:R-:W-:-:S05]  /*0210*/  IADD3 R7, PT, PT, R7, -0x1, RZ ;  /* 0xffffffff07077810 */ /* 0x020fca0007ffe0ff */
[----:B------:R0:W-:Y:S01]  /*0220*/  STL.128 [R1+0x60], R4 ;  /* 0x0000600401007387 */ /* 0x0001e20000100c00 */
[----:B-1----:R-:W-:Y:S05]  /*0230*/  @!P0 BRA `(.L_x_0) ;  /* 0x0000000400788947 */ /* 0x002fea0003800000 */
[C---:B------:R-:W-:Y:S01]  /*0240*/  ISETP.GE.U32.AND P1, PT, R43.reuse, 0x4, PT ;  /* 0x000000042b00780c */ /* 0x040fe20003f26070 */
[----:B------:R-:W-:Y:S01]  /*0250*/  HFMA2 R9, -RZ, RZ, 0, 0 ;  /* 0x00000000ff097431 */ /* 0x000fe200000001ff */
[----:B------:R-:W-:Y:S01]  /*0260*/  LOP3.LUT R44, R43, 0x3, RZ, 0xc0, !PT ;  /* 0x000000032b2c7812 */ /* 0x000fe200078ec0ff */
[----:B------:R-:W-:-:S03]  /*0270*/  VIADD R40, R1, 0x60 ;  /* 0x0000006001287836 */ /* 0x000fc60000000000 */
[----:B------:R-:W-:-:S07]  /*0280*/  ISETP.NE.AND P2, PT, R44, RZ, PT ;  /* 0x000000ff2c00720c */ /* 0x000fce0003f45270 */
[----:B------:R-:W-:Y:S06]  /*0290*/  @!P1 BRA `(.L_x_1) ;  /* 0x0000000000b49947 */ /* 0x000fec0003800000 */
[----:B------:R-:W-:Y:S01]  /*02a0*/  LOP3.LUT R9, R43, 0x7ffffffc, RZ, 0xc0, !PT ;  /* 0x7ffffffc2b097812 */ /* 0x000fe200078ec0ff */
[----:B------:R-:W-:-:S07]  /*02b0*/  IMAD.MOV.U32 R38, RZ, RZ, RZ ;  /* 0x000000ffff267224 */ /* 0x000fce00078e00ff */
.L_x_2:
[----:B01----:R-:W-:Y:S01]  /*02c0*/  IMAD R6, R38, 0x4, R40 ;  /* 0x0000000426067824 */ /* 0x003fe200078e0228 */
[----:B------:R-:W0:Y:S05]  /*02d0*/  LDC R42, c[0x0][0x390] ;  /* 0x0000e400ff2a7b82 */ /* 0x000e2a0000000800 */
[----:B------:R-:W0:Y:S03]  /*02e0*/  LDL.128 R4, [R6] ;  /* 0x0000000006047983 */ /* 0x000e260000100c00 */
[----:B------:R-:W1:Y:S01]  /*02f0*/  LDC.64 R30, c[0x0][0x380] ;  /* 0x0000e000ff1e7b82 */ /* 0x000e620000000a00 */
[----:B0-----:R-:W-:-:S02]  /*0300*/  IMAD R11, R4, R42, RZ ;  /* 0x0000002a040b7224 */ /* 0x001fc400078e02ff */
[-C--:B------:R-:W-:Y:S02]  /*0310*/  IMAD R13, R5, R42.reuse, RZ ;  /* 0x0000002a050d7224 */ /* 0x080fe400078e02ff */
[-C--:B------:R-:W-:Y:S02]  /*0320*/  IMAD R23, R6, R42.reuse, RZ ;  /* 0x0000002a06177224 */ /* 0x080fe400078e02ff */
[----:B------:R-:W-:Y:S02]  /*0330*/  IMAD R21, R7, R42, RZ ;  /* 0x0000002a07157224 */ /* 0x000fe400078e02ff */
[----:B-1----:R-:W-:-:S04]  /*0340*/  IMAD.WIDE R4, R11, 0x8, R30 ;  /* 0x000000080b047825 */ /* 0x002fc800078e021e */
[--C-:B------:R-:W-:Y:S01]  /*0350*/  IMAD.WIDE R10, R13, 0x8, R30.reuse ;  /* 0x000000080d0a7825 */ /* 0x100fe200078e021e */
[----:B------:R-:W2:Y:S03]  /*0360*/  LDG.E.64 R14, desc[UR36][R4.64+0x8] ;  /* 0x00000824040e7981 */ /* 0x000ea6000c1e1b00 */
[--C-:B------:R-:W-:Y:S01]  /*0370*/  IMAD.WIDE R22, R23, 0x8, R30.reuse ;  /* 0x0000000817167825 */ /* 0x100fe200078e021e */
[----:B------:R-:W2:Y:S03]  /*0380*/  LDG.E.64 R12, desc[UR36][R4.64] ;  /* 0x00000024040c7981 */ /* 0x000ea6000c1e1b00 */
[----:B------:R-:W-:Y:S01]  /*0390*/  IMAD.WIDE R30, R21, 0x8, R30 ;  /* 0x00000008151e7825 */ /* 0x000fe200078e021e */
[----:B------:R0:W3:Y:S04]  /*03a0*/  LDG.E.64 R6, desc[UR36][R4.64+0x10] ;  /* 0x0000102404067981 */ /* 0x0000e8000c1e1b00 */
[----:B------:R-:W4:Y:S04]  /*03b0*/  LDG.E.64 R16, desc[UR36][R10.64] ;  /* 0x000000240a107981 */ /* 0x000f28000c1e1b00 */
[----:B------:R-:W5:Y:S04]  /*03c0*/  LDG.E.64 R18, desc[UR36][R10.64+0x8] ;  /* 0x000008240a127981 */ /* 0x000f68000c1e1b00 */
[----:B------:R1:W5:Y:S04]  /*03d0*/  LDG.E.64 R20, desc[UR36][R10.64+0x10] ;  /* 0x000010240a147981 */ /* 0x000368000c1e1b00 */
[----:B------:R-:W5:Y:S04]  /*03e0*/  LDG.E.64 R24, desc[UR36][R22.64] ;  /* 0x0000002416187981 */ /* 0x000f68000c1e1b00 */
[----:B------:R-:W5:Y:S04]  /*03f0*/  LDG.E.64 R26, desc[UR36][R22.64+0x8] ;  /* 0x00000824161a7981 */ /* 0x000f68000c1e1b00 */
[----:B------:R-:W5:Y:S04]  /*0400*/  LDG.E.64 R28, desc[UR36][R22.64+0x10] ;  /* 0x00001024161c7981 */ /* 0x000f68000c1e1b00 */
[----:B------:R-:W5:Y:S04]  /*0410*/  LDG.E.64 R32, desc[UR36][R30.64] ;  /* 0x000000241e207981 */ /* 0x000f68000c1e1b00 */
[----:B------:R-:W5:Y:S04]  /*0420*/  LDG.E.64 R34, desc[UR36][R30.64+0x8] ;  /* 0x000008241e227981 */ /* 0x000f68000c1e1b00 */
[----:B------:R-:W5:Y:S01]  /*0430*/  LDG.E.64 R36, desc[UR36][R30.64+0x10] ;  /* 0x000010241e247981 */ /* 0x000f62000c1e1b00 */
[----:B0-----:R-:W-:-:S04]  /*0440*/  IMAD R5, R38, R42, RZ ;  /* 0x0000002a26057224 */ /* 0x001fc800078e02ff */
[----:B------:R-:W-:-:S04]  /*0450*/  IMAD R5, R5, 0x8, R2 ;  /* 0x0000000805057824 */ /* 0x000fc800078e0202 */
[----:B------:R-:W-:-:S04]  /*0460*/  IMAD R39, R42, 0x8, R5 ;  /* 0x000000082a277824 */ /* 0x000fc800078e0205 */
[----:B------:R-:W-:-:S04]  /*0470*/  IMAD R41, R42, 0x8, R39 ;  /* 0x000000082a297824 */ /* 0x000fc800078e0227 */
[----:B-1----:R-:W-:Y:S02]  /*0480*/  IMAD R11, R42, 0x8, R41 ;  /* 0x000000082a0b7824 */ /* 0x002fe400078e0229 */
[----:B------:R-:W-:-:S05]  /*0490*/  VIADD R38, R38, 0x4 ;  /* 0x0000000426267836 */ /* 0x000fca0000000000 */
[----:B------:R-:W-:Y:S01]  /*04a0*/  ISETP.NE.AND P1, PT, R38, R9, PT ;  /* 0x000000092600720c */ /* 0x000fe20003f25270 */
[----:B--2---:R1:W-:Y:S04]  /*04b0*/  STL.128 [R5], R12 ;  /* 0x0000000c05007387 */ /* 0x0043e80000100c00 */
[----:B---3--:R1:W-:Y:S04]  /*04c0*/  STL.64 [R5+0x10], R6 ;  /* 0x0000100605007387 */ /* 0x0083e80000100a00 */
[----:B----4-:R1:W-:Y:S04]  /*04d0*/  STL.64 [R39], R16 ;  /* 0x0000001027007387 */ /* 0x0103e80000100a00 */
[----:B-----5:R1:W-:Y:S04]  /*04e0*/  STL.64 [R39+0x8], R18 ;  /* 0x0000081227007387 */ /* 0x0203e80000100a00 */
[----:B------:R1:W-:Y:S04]  /*04f0*/  STL.64 [R39+0x10], R20 ;  /* 0x0000101427007387 */ /* 0x0003e80000100a00 */
[----:B------:R1:W-:Y:S04]  /*0500*/  STL.64 [R41], R24 ;  /* 0x0000001829007387 */ /* 0x0003e80000100a00 */
[----:B------:R1:W-:Y:S04]  /*0510*/  STL.64 [R41+0x8], R26 ;  /* 0x0000081a29007387 */ /* 0x0003e80000100a00 */
[----:B------:R1:W-:Y:S04]  /*0520*/  STL.64 [R41+0x10], R28 ;  /* 0x0000101c29007387 */ /* 0x0003e80000100a00 */
[----:B------:R1:W-:Y:S04]  /*0530*/  STL.64 [R11], R32 ;  /* 0x000000200b007387 */ /* 0x0003e80000100a00 */
[----:B------:R1:W-:Y:S04]  /*0540*/  STL.64 [R11+0x8], R34 ;  /* 0x000008220b007387 */ /* 0x0003e80000100a00 */
[----:B------:R1:W-:Y:S01]  /*0550*/  STL.64 [R11+0x10], R36 ;  /* 0x000010240b007387 */ /* 0x0003e20000100a00 */
[----:B------:R-:W-:Y:S05]  /*0560*/  @P1 BRA `(.L_x_2) ;  /* 0xfffffffc00541947 */ /* 0x000fea000383ffff */
.L_x_1:
[----:B------:R-:W-:Y:S05]  /*0570*/  @!P2 BRA `(.L_x_0) ;  /* 0x0000000000a8a947 */ /* 0x000fea0003800000 */
[----:B------:R-:W-:Y:S02]  /*0580*/  ISETP.NE.AND P1, PT, R44, 0x1, PT ;  /* 0x000000012c00780c */ /* 0x000fe40003f25270 */
[----:B0-----:R-:W-:-:S04]  /*0590*/  LOP3.LUT R4, R43, 0x1, RZ, 0xc0, !PT ;  /* 0x000000012b047812 */ /* 0x001fc800078ec0ff */
[----:B------:R-:W-:-:S07]  /*05a0*/  ISETP.NE.U32.AND P2, PT, R4, 0x1, PT ;  /* 0x000000010400780c */ /* 0x000fce0003f45070 */
[----:B------:R-:W-:Y:S06]  /*05b0*/  @!P1 BRA `(.L_x_3) ;  /* 0x0000000000609947 */ /* 0x000fec0003800000 */
[----:B------:R-:W-:Y:S01]  /*05c0*/  LEA R22, R9, R40, 0x2 ;  /* 0x0000002809167211 */ /* 0x000fe200078e10ff */
[----:B-1----:R-:W0:Y:S04]  /*05d0*/  LDC R24, c[0x0][0x390] ;  /* 0x0000e400ff187b82 */ /* 0x002e280000000800 */
[----:B------:R-:W0:Y:S04]  /*05e0*/  LDL R4, [R22] ;  /* 0x0000000016047983 */ /* 0x000e280000100800 */
[----:B------:R-:W1:Y:S01]  /*05f0*/  LDC.64 R10, c[0x0][0x380] ;  /* 0x0000e000ff0a7b82 */ /* 0x000e620000000a00 */
[----:B0-----:R-:W-:-:S04]  /*0600*/  IMAD R5, R4, R24, RZ ;  /* 0x0000001804057224 */ /* 0x001fc800078e02ff */
[----:B-1----:R-:W-:-:S05]  /*0610*/  IMAD.WIDE R4, R5, 0x8, R10 ;  /* 0x0000000805047825 */ /* 0x002fca00078e020a */
[----:B------:R-:W2:Y:S04]  /*0620*/  LDG.E.64 R12, desc[UR36][R4.64] ;  /* 0x00000024040c7981 */ /* 0x000ea8000c1e1b00 */
[----:B------:R-:W2:Y:S04]  /*0630*/  LDG.E.64 R14, desc[UR36][R4.64+0x8] ;  /* 0x00000824040e7981 */ /* 0x000ea8000c1e1b00 */
[----:B------:R-:W3:Y:S01]  /*0640*/  LDG.E.64 R6, desc[UR36][R4.64+0x10] ;  /* 0x0000102404067981 */ /* 0x000ee2000c1e1b00 */
[----:B------:R-:W-:-:S04]  /*0650*/  IMAD R17, R9, R24, RZ ;  /* 0x0000001809117224 */ /* 0x000fc800078e02ff */
[----:B------:R-:W-:-:S05]  /*0660*/  IMAD R23, R17, 0x8, R2 ;  /* 0x0000000811177824 */ /* 0x000fca00078e0202 */
[----:B--2---:R0:W-:Y:S04]  /*0670*/  STL.128 [R23], R12 ;  /* 0x0000000c17007387 */ /* 0x0041e80000100c00 */
[----:B---3--:R0:W-:Y:S04]  /*0680*/  STL.64 [R23+0x10], R6 ;  /* 0x0000100617007387 */ /* 0x0081e80000100a00 */
[----:B------:R-:W2:Y:S02]  /*0690*/  LDL R22, [R22+0x4] ;  /* 0x0000040016167983 */ /* 0x000ea40000100800 */
[----:B--2---:R-:W-:-:S04]  /*06a0*/  IMAD R17, R22, R24, RZ ;  /* 0x0000001816117224 */ /* 0x004fc800078e02ff */
[----:B------:R-:W-:-:S05]  /*06b0*/  IMAD.WIDE R10, R17, 0x8, R10 ;  /* 0x00000008110a7825 */ /* 0x000fca00078e020a */
[----:B------:R-:W2:Y:S04]  /*06c0*/  LDG.E.64 R16, desc[UR36][R10.64] ;  /* 0x000000240a107981 */ /* 0x000ea8000c1e1b00 */
[----:B------:R-:W3:Y:S04]  /*06d0*/  LDG.E.64 R18, desc[UR36][R10.64+0x8] ;  /* 0x000008240a127981 */ /* 0x000ee8000c1e1b00 */
[----:B------:R-:W4:Y:S01]  /*06e0*/  LDG.E.64 R20, desc[UR36][R10.64+0x10] ;  /* 0x000010240a147981 */ /* 0x000f22000c1e1b00 */
[----:B------:R-:W-:Y:S02]  /*06f0*/  IMAD R5, R24, 0x8, R23 ;  /* 0x0000000818057824 */ /* 0x000fe400078e0217 */
[----:B------:R-:W-:-:S03]  /*0700*/  VIADD R9, R9, 0x2 ;  /* 0x0000000209097836 */ /* 0x000fc60000000000 */
[----:B--2---:R0:W-:Y:S04]  /*0710*/  STL.64 [R5], R16 ;  /* 0x0000001005007387 */ /* 0x0041e80000100a00 */
[----:B---3--:R0:W-:Y:S04]  /*0720*/  STL.64 [R5+0x8], R18 ;  /* 0x0000081205007387 */ /* 0x0081e80000100a00 */
[----:B----4-:R0:W-:Y:S02]  /*0730*/  STL.64 [R5+0x10], R20 ;  /* 0x0000101405007387 */ /* 0x0101e40000100a00 */
.L_x_3:
[----:B------:R-:W-:Y:S05]  /*0740*/  @P2 BRA `(.L_x_0) ;  /* 0x0000000000342947 */ /* 0x000fea0003800000 */
[----:B------:R-:W-:Y:S01]  /*0750*/  IMAD R10, R9, 0x4, R40 ;  /* 0x00000004090a7824 */ /* 0x000fe200078e0228 */
[----:B01----:R-:W0:Y:S01]  /*0760*/  LDC.64 R4, c[0x0][0x380] ;  /* 0x0000e000ff047b82 */ /* 0x003e220000000a00 */
[----:B------:R-:W1:Y:S04]  /*0770*/  LDCU UR4, c[0x0][0x390] ;  /* 0x00007200ff0477ac */ /* 0x000e680008000800 */
[----:B------:R-:W1:Y:S02]  /*0780*/  LDL R10, [R10] ;  /* 0x000000000a0a7983 */ /* 0x000e640000100800 */
[----:B-1----:R-:W-:-:S04]  /*0790*/  IMAD R7, R10, UR4, RZ ;  /* 0x000000040a077c24 */ /* 0x002fc8000f8e02ff */
[----:B0-----:R-:W-:-:S05]  /*07a0*/  IMAD.WIDE R4, R7, 0x8, R4 ;  /* 0x0000000807047825 */ /* 0x001fca00078e0204 */
[----:B------:R-:W2:Y:S04]  /*07b0*/  LDG.E.64 R12, desc[UR36][R4.64] ;  /* 0x00000024040c7981 */ /* 0x000ea8000c1e1b00 */
[----:B------:R-:W2:Y:S04]  /*07c0*/  LDG.E.64 R14, desc[UR36][R4.64+0x8] ;  /* 0x00000824040e7981 */ /* 0x000ea8000c1e1b00 */
[----:B------:R-:W3:Y:S01]  /*07d0*/  LDG.E.64 R6, desc[UR36][R4.64+0x10] ;  /* 0x0000102404067981 */ /* 0x000ee2000c1e1b00 */
[----:B------:R-:W-:-:S04]  /*07e0*/  IMAD R9, R9, UR4, RZ ;  /* 0x0000000409097c24 */ /* 0x000fc8000f8e02ff */
[----:B------:R-:W-:-:S05]  /*07f0*/  IMAD R9, R9, 0x8, R2 ;  /* 0x0000000809097824 */ /* 0x000fca00078e0202 */
[----:B--2---:R2:W-:Y:S04]  /*0800*/  STL.128 [R9], R12 ;  /* 0x0000000c09007387 */ /* 0x0045e80000100c00 */
[----:B---3--:R2:W-:Y:S02]  /*0810*/  STL.64 [R9+0x10], R6 ;  /* 0x0000100609007387 */ /* 0x0085e40000100a00 */
.L_x_0:
[----:B0-----:R-:W-:Y:S01]  /*0820*/  MOV R4, 0x0 ;  /* 0x0000000000047802 */ /* 0x001fe20000000f00 */
[----:B-1----:R-:W-:Y:S01]  /*0830*/  IMAD.MOV.U32 R5, RZ, RZ, 0x3ff00000 ;  /* 0x3ff00000ff057424 */ /* 0x002fe200078e00ff */
[----:B------:R0:W-:Y:S01]  /*0840*/  STL.128 [R1+0x70], RZ ;  /* 0x000070ff01007387 */ /* 0x0001e20000100c00 */
[----:B--2---:R-:W-:Y:S02]  /*0850*/  IMAD.MOV.U32 R6, RZ, RZ, 0x0 ;  /* 0x00000000ff067424 */ /* 0x004fe400078e00ff */
[----:B------:R-:W-:Y:S01]  /*0860*/  IMAD.MOV.U32 R7, RZ, RZ, 0x3ff00000 ;  /* 0x3ff00000ff077424 */ /* 0x000fe200078e00ff */
[----:B------:R0:W-:Y:S04]  /*0870*/  STL.128 [R1+0x80], RZ ;  /* 0x000080ff01007387 */ /* 0x0001e80000100c00 */
[----:B------:R0:W-:Y:S04]  /*0880*/  STL.128 [R1+0x190], R4 ;  /* 0x0001900401007387 */ /* 0x0001e80000100c00 */
[----:B------:R0:W-:Y:S04]  /*0890*/  STL.128 [R1+0x1a0], R4 ;  /* 0x0001a00401007387 */ /* 0x0001e80000100c00 */
[----:B------:R0:W-:Y:S04]  /*08a0*/  STL.128 [R1+0x1b0], R4 ;  /* 0x0001b00401007387 */ /* 0x0001e80000100c00 */
[----:B------:R0:W-:Y:S04]  /*08b0*/  STL.128 [R1+0x90], RZ ;  /* 0x000090ff01007387 */ /* 0x0001e80000100c00 */
        /* <DEDUP_REMOVED lines=16> */
[----:B------:R0:W-:Y:S01]  /*09c0*/  STL.64 [R1+0x230], RZ ;  /* 0x000230ff01007387 */ /* 0x0001e20000100a00 */
[----:B------:R-:W-:Y:S05]  /*09d0*/  @!P0 BRA `(.L_x_4) ;  /* 0x0000002000c88947 */ /* 0x000fea0003800000 */
[----:B------:R-:W1:Y:S01]  /*09e0*/  LDCU UR6, c[0x0][0x390] ;  /* 0x00007200ff0677ac */ /* 0x000e620008000800 */
[----:B------:R-:W-:Y:S01]  /*09f0*/  IMAD.MOV.U32 R26, RZ, RZ, RZ ;  /* 0x000000ffff1a7224 */ /* 0x000fe200078e00ff */
[----:B------:R-:W-:Y:S02]  /*0a00*/  PRMT R27, RZ, 0x7610, R27 ;  /* 0x00007610ff1b7816 */ /* 0x000fe4000000001b */
[----:B------:R-:W-:Y:S01]  /*0a10*/  PRMT R28, RZ, 0x7610, R28 ;  /* 0x00007610ff1c7816 */ /* 0x000fe2000000001c */
[----:B------:R-:W2:Y:S01]  /*0a20*/  LDCU UR10, c[0x0][0x398] ;  /* 0x00007300ff0a77ac */ /* 0x000ea20008000800 */
[----:B------:R-:W-:Y:S01]  /*0a30*/  UMOV UR4, URZ ;  /* 0x000000ff00047c82 */ /* 0x000fe20008000000 */
[----:B-1----:R-:W-:Y:S02]  /*0a40*/  ULOP3.LUT UR9, UR6, 0x7, URZ, 0xc0, !UPT ;  /* 0x0000000706097892 */ /* 0x002fe4000f8ec0ff */
[----:B------:R-:W-:-:S12]  /*0a50*/  ULOP3.LUT UR6, UR6, 0x7ffffff8, URZ, 0xc0, !UPT ;  /* 0x7ffffff806067892 */ /* 0x000fd8000f8ec0ff */
.L_x_23:
[----:B-1----:R-:W1:Y:S01]  /*0a60*/  LDCU UR8, c[0x0][0x398] ;  /* 0x00007300ff0877ac */ /* 0x002e620008000800 */
[----:B------:R-:W-:Y:S02]  /*0a70*/  UIADD3 UR5, UPT, UPT, UR4, 0x1, URZ ;  /* 0x0000000104057890 */ /* 0x000fe4000fffe0ff */
[----:B------:R-:W-:Y:S01]  /*0a80*/  UMOV UR7, UR4 ;  /* 0x0000000400077c82 */ /* 0x000fe20008000000 */
[----:B--2---:R-:W-:-:S04]  /*0a90*/  UIADD3 UR10, UPT, UPT, UR10, -0x1, URZ ;  /* 0xffffffff0a0a7890 */ /* 0x004fc8000fffe0ff */
[----:B------:R-:W-:Y:S01]  /*0aa0*/  UMOV UR4, UR5 ;  /* 0x0000000500047c82 */ /* 0x000fe20008000000 */
[----:B-1----:R-:W-:Y:S02]  /*0ab0*/  UISETP.GE.AND UP1, UPT, UR5, UR8, UPT ;  /* 0x000000080500728c */ /* 0x002fe4000bf26270 */
[----:B------:R-:W-:-:S07]  /*0ac0*/  UISETP.NE.AND UP0, UPT, UR5, UR8, UPT ;  /* 0x000000080500728c */ /* 0x000fce000bf05270 */
[----:B---345:R-:W-:Y:S05]  /*0ad0*/  BRA.U UP1, `(.L_x_5) ;  /* 0x00000021017c7547 */ /* 0x038fea000b800000 */
[----:B------:R-:W1:Y:S02]  /*0ae0*/  LDC R29, c[0x0][0x390] ;  /* 0x0000e400ff1d7b82 */ /* 0x000e640000000800 */
[----:B-1----:R-:W-:-:S05]  /*0af0*/  IMAD R9, R29, UR7, RZ ;  /* 0x000000071d097c24 */ /* 0x002fca000f8e02ff */
[----:B------:R-:W-:-:S05]  /*0b00*/  LEA R9, R9, R2, 0x3 ;  /* 0x0000000209097211 */ /* 0x000fca00078e18ff */
[----:B------:R1:W5:Y:S04]  /*0b10*/  LDL.64 R24, [R9] ;  /* 0x0000000009187983 */ /* 0x0003680000100a00 */
[----:B------:R1:W5:Y:S04]  /*0b20*/  LDL.64 R22, [R9+0x8] ;  /* 0x0000080009167983 */ /* 0x0003680000100a00 */
[----:B------:R1:W5:Y:S01]  /*0b30*/  LDL.64 R20, [R9+0x10] ;  /* 0x0000100009147983 */ /* 0x0003620000100a00 */
[----:B------:R-:W-:-:S13]  /*0b40*/  ISETP.GE.AND P0, PT, R29, 0x1, PT ;  /* 0x000000011d00780c */ /* 0x000fda0003f06270 */
[----:B-1----:R-:W-:Y:S05]  /*0b50*/  @!P0 BRA `(.L_x_6) ;  /* 0x0000001c002c8947 */ /* 0x002fea0003800000 */
[----:B------:R-:W-:-:S13]  /*0b60*/  ISETP.NE.AND P0, PT, R29, 0x3, PT ;  /* 0x000000031d00780c */ /* 0x000fda0003f05270 */
[----:B------:R-:W-:Y:S05]  /*0b70*/  @!P0 BRA `(.L_x_7) ;  /* 0x0000000c00ec8947 */ /* 0x000fea0003800000 */
[----:B------:R-:W-:-:S05]  /*0b80*/  UMOV UR5, UR4 ;  /* 0x0000000400057c82 */ /* 0x000fca0008000000 */
.L_x_14:
[----:B-1----:R-:W1:Y:S02]  /*0b90*/  LDC R9, c[0x0][0x390] ;  /* 0x0000e400ff097b82 */ /* 0x002e640000000800 */
[----:B-1----:R-:W-:-:S04]  /*0ba0*/  IMAD R9, R9, UR5, RZ ;  /* 0x0000000509097c24 */ /* 0x002fc8000f8e02ff */
[----:B------:R-:W-:-:S05]  /*0bb0*/  IMAD R18, R9, 0x8, R2 ;  /* 0x0000000809127824 */ /* 0x000fca00078e0202 */
[----:B--2-45:R-:W2:Y:S02]  /*0bc0*/  LDL.64 R12, [R18] ;  /* 0x00000000120c7983 */ /* 0x034ea40000100a00 */
[----:B--2--5:R-:W-:-:S07]  /*0bd0*/  DADD R12, -R24, R12 ;  /* 0x00000000180c7229 */ /* 0x024fce000000010c */
[----:B------:R1:W-:Y:S04]  /*0be0*/  STL.64 [R1+0x220], R12 ;  /* 0x0002200c01007387 */ /* 0x0003e80000100a00 */
[----:B---3--:R-:W2:Y:S02]  /*0bf0*/  LDL.64 R14, [R18+0x8] ;  /* 0x00000800120e7983 */ /* 0x008ea40000100a00 */
[----:B--2---:R-:W-:-:S07]  /*0c00*/  DADD R14, -R22, R14 ;  /* 0x00000000160e7229 */ /* 0x004fce000000010e */
[----:B------:R1:W-:Y:S04]  /*0c10*/  STL.64 [R1+0x228], R14 ;  /* 0x0002280e01007387 */ /* 0x0003e80000100a00 */
[----:B------:R-:W2:Y:S01]  /*0c20*/  LDL.64 R16, [R18+0x10] ;  /* 0x0000100012107983 */ /* 0x000ea20000100a00 */
[----:B------:R-:W-:Y:S01]  /*0c30*/  IMAD.MOV.U32 R9, RZ, RZ, RZ ;  /* 0x000000ffff097224 */ /* 0x000fe200078e00ff */
[----:B--2---:R-:W-:-:S07]  /*0c40*/  DADD R16, -R20, R16 ;  /* 0x0000000014107229 */ /* 0x004fce0000000110 */
[----:B------:R1:W-:Y:S04]  /*0c50*/  STL.64 [R1+0x230], R16 ;  /* 0x0002301001007387 */ /* 0x0003e80000100a00 */
.L_x_13:
[----:B-1---5:R-:W-:Y:S01]  /*0c60*/  IMAD R12, R9, 0x8, R8 ;  /* 0x00000008090c7824 */ /* 0x022fe200078e0208 */
[----:B------:R-:W1:Y:S05]  /*0c70*/  LDCU UR12, c[0x0][0x390] ;  /* 0x00007200ff0c77ac */ /* 0x000e6a0008000800 */
[----:B----4-:R-:W5:Y:S01]  /*0c80*/  LDL.64 R12, [R12] ;  /* 0x000000000c0c7983 */ /* 0x010f620000100a00 */
[----:B------:R-:W-:Y:S01]  /*0c90*/  IMAD.MOV.U32 R30, RZ, RZ, RZ ;  /* 0x000000ffff1e7224 */ /* 0x000fe200078e00ff */
[----:B-1----:R-:W-:-:S04]  /*0ca0*/  UIADD3 UR7, UPT, UPT, UR12, -0x1, URZ ;  /* 0xffffffff0c077890 */ /* 0x002fc8000fffe0ff */
[----:B------:R-:W-:-:S09]  /*0cb0*/  UISETP.GE.U32.AND UP1, UPT, UR7, 0x7, UPT ;  /* 0x000000070700788c */ /* 0x000fd2000bf26070 */
[----:B--23--:R-:W-:Y:S05]  /*0cc0*/  BRA.U !UP1, `(.L_x_8) ;  /* 0x0000000509a87547 */ /* 0x00cfea000b800000 */
[----:B------:R-:W-:Y:S02]  /*0cd0*/  ISETP.NE.AND P0, PT, R9, RZ, PT ;  /* 0x000000ff0900720c */ /* 0x000fe40003f05270 */
[----:B------:R-:W-:-:S11]  /*0ce0*/  MOV R30, RZ ;  /* 0x000000ff001e7202 */ /* 0x000fd60000000f00 */
.L_x_9:
[----:B------:R-:W-:-:S05]  /*0cf0*/  IMAD R29, R30, 0x8, R8 ;  /* 0x000000081e1d7824 */ /* 0x000fca00078e0208 */
[----:B-1----:R-:W2:Y:S01]  /*0d00*/  LDL.64 R14, [R29] ;  /* 0x000000001d0e7983 */ /* 0x002ea20000100a00 */
[----:B------:R-:W-:Y:S01]  /*0d10*/  IMAD.MOV.U32 R34, RZ, RZ, 0x1 ;  /* 0x00000001ff227424 */ /* 0x000fe200078e00ff */
[----:B------:R-:W-:Y:S02]  /*0d20*/  ISETP.NE.AND P1, PT, R9, R30, PT ;  /* 0x0000001e0900720c */ /* 0x000fe40003f25270 */
[-C--:B------:R-:W-:Y:S02]  /*0d30*/  VIMNMX R19, PT, PT, R30, R9.reuse, !PT ;  /* 0x000000091e137248 */ /* 0x080fe40007fe0100 */
[----:B------:R-:W-:Y:S02]  /*0d40*/  SEL R31, R34, 0x2, !P1 ;  /* 0x00000002221f7807 */ /* 0x000fe40004800000 */
[----:B------:R-:W-:Y:S01]  /*0d50*/  VIMNMX R18, PT, PT, R30, R9, PT ;  /* 0x000000091e127248 */ /* 0x000fe20003fe0100 */
[----:B------:R-:W-:Y:S01]  /*0d60*/  IMAD R19, R19, 0x6, R26 ;  /* 0x0000000613137824 */ /* 0x000fe200078e021a */
[----:B------:R-:W1:Y:S02]  /*0d70*/  I2F.F64.U32 R16, R31 ;  /* 0x0000001f00107312 */ /* 0x000e640000201800 */
[----:B------:R-:W-:-:S04]  /*0d80*/  ISETP.NE.AND P1, PT, R18, RZ, PT ;  /* 0x000000ff1200720c */ /* 0x000fc80003f25270 */
[----:B------:R-:W-:-:S05]  /*0d90*/  SEL R18, R19, R26, !P1 ;  /* 0x0000001a13127207 */ /* 0x000fca0004800000 */
[----:B------:R-:W-:Y:S01]  /*0da0*/  IMAD R33, R18, 0x8, R3 ;  /* 0x0000000812217824 */ /* 0x000fe200078e0203 */
[----:B--2--5:R-:W-:-:S08]  /*0db0*/  DMUL R14, R12, R14 ;  /* 0x0000000e0c0e7228 */ /* 0x024fd00000000000 */
[----:B-1----:R-:W-:-:S07]  /*0dc0*/  DMUL R14, R14, R16 ;  /* 0x000000100e0e7228 */ /* 0x002fce0000000000 */
[----:B------:R1:W-:Y:S04]  /*0dd0*/  STL.64 [R33], R14 ;  /* 0x0000000e21007387 */ /* 0x0003e80000100a00 */
[----:B------:R-:W2:Y:S01]  /*0de0*/  LDL.64 R16, [R29+0x8] ;  /* 0x000008001d107983 */ /* 0x000ea20000100a00 */
[C---:B------:R-:W-:Y:S02]  /*0df0*/  VIADD R18, R30.reuse, 0x1 ;  /* 0x000000011e127836 */ /* 0x040fe40000000000 */
[----:B------:R-:W-:-:S03]  /*0e00*/  IMAD R31, R30, 0x6, RZ ;  /* 0x000000061e1f7824 */ /* 0x000fc600078e02ff */
[----:B------:R-:W-:Y:S02]  /*0e10*/  ISETP.NE.AND P1, PT, R9, R18, PT ;  /* 0x000000120900720c */ /* 0x000fe40003f25270 */
[----:B------:R-:W-:Y:S02]  /*0e20*/  IADD3 R32, PT, PT, R31, 0x6, RZ ;  /* 0x000000061f207810 */ /* 0x000fe40007ffe0ff */
[----:B------:R-:W-:Y:S02]  /*0e30*/  SEL R18, R34, 0x2, !P1 ;  /* 0x0000000222127807 */ /* 0x000fe40004800000 */
[----:B------:R-:W-:-:S04]  /*0e40*/  SEL R35, R32, RZ, !P0 ;  /* 0x000000ff20237207 */ /* 0x000fc80004000000 */
[----:B------:R-:W3:Y:S01]  /*0e50*/  I2F.F64.U32 R18, R18 ;  /* 0x0000001200127312 */ /* 0x000ee20000201800 */
[----:B------:R-:W-:-:S04]  /*0e60*/  IMAD.IADD R32, R35, 0x1, R26 ;  /* 0x0000000123207824 */ /* 0x000fc800078e021a */
[----:B-1----:R-:W-:Y:S01]  /*0e70*/  IMAD R33, R32, 0x8, R3 ;  /* 0x0000000820217824 */ /* 0x002fe200078e0203 */
[----:B--2---:R-:W-:-:S08]  /*0e80*/  DMUL R16, R12, R16 ;  /* 0x000000100c107228 */ /* 0x004fd00000000000 */
[----:B---3--:R-:W-:-:S07]  /*0e90*/  DMUL R16, R16, R18 ;  /* 0x0000001210107228 */ /* 0x008fce0000000000 */
[----:B------:R1:W-:Y:S04]  /*0ea0*/  STL.64 [R33], R16 ;  /* 0x0000001021007387 */ /* 0x0003e80000100a00 */
[----:B------:R-:W2:Y:S01]  /*0eb0*/  LDL.64 R14, [R29+0x10] ;  /* 0x000010001d0e7983 */ /* 0x000ea20000100a00 */
[----:B------:R-:W-:-:S05]  /*0ec0*/  VIADD R32, R30, 0x2 ;  /* 0x000000021e207836 */ /* 0x000fca0000000000 */
[----:B------:R-:W-:Y:S01]  /*0ed0*/  ISETP.NE.AND P1, PT, R9, R32, PT ;  /* 0x000000200900720c */ /* 0x000fe20003f25270 */
[----:B------:R-:W-:-:S03]  /*0ee0*/  VIADD R32, R31, 0xc ;  /* 0x0000000c1f207836 */ /* 0x000fc60000000000 */
[----:B------:R-:W-:Y:S02]  /*0ef0*/  SEL R18, R34, 0x2, !P1 ;  /* 0x0000000222127807 */ /* 0x000fe40004800000 */
[----:B------:R-:W-:-:S04]  /*0f00*/  SEL R35, R32, RZ, !P0 ;  /* 0x000000ff20237207 */ /* 0x000fc80004000000 */
[----:B------:R-:W3:Y:S01]  /*0f10*/  I2F.F64.U32 R18, R18 ;  /* 0x0000001200127312 */ /* 0x000ee20000201800 */
[----:B------:R-:W-:-:S05]  /*0f20*/  IADD3 R32, PT, PT, R35, R26, RZ ;  /* 0x0000001a23207210 */ /* 0x000fca0007ffe0ff */
        /* <DEDUP_REMOVED lines=11> */
[----:B------:R-:W-:-:S05]  /*0fe0*/  IMAD.IADD R32, R35, 0x1, R26 ;  /* 0x0000000123207824 */ /* 0x000fca00078e021a */
[----:B-1----:R-:W-:Y:S01]  /*0ff0*/  LEA R33, R32, R3, 0x3 ;  /* 0x0000000320217211 */ /* 0x002fe200078e18ff */
        /* <DEDUP_REMOVED lines=16> */
[----:B------:R-:W-:-:S04]  /*1100*/  IADD3 R32, PT, PT, R30, 0x5, RZ ;  /* 0x000000051e207810 */ /* 0x000fc80007ffe0ff */
        /* <DEDUP_REMOVED lines=23> */
[C---:B------:R-:W-:Y:S02]  /*1280*/  VIADD R32, R30.reuse, 0x7 ;  /* 0x000000071e207836 */ /* 0x040fe40000000000 */
[----:B------:R-:W-:Y:S02]  /*1290*/  VIADD R31, R31, 0x2a ;  /* 0x0000002a1f1f7836 */ /* 0x000fe40000000000 */
[----:B------:R-:W-:Y:S01]  /*12a0*/  VIADD R30, R30, 0x8 ;  /* 0x000000081e1e7836 */ /* 0x000fe20000000000 */
[----:B------:R-:W-:-:S02]  /*12b0*/  ISETP.NE.AND P1, PT, R9, R32, PT ;  /* 0x000000200900720c */ /* 0x000fc40003f25270 */
[----:B------:R-:W-:Y:S02]  /*12c0*/  SEL R31, R31, RZ, !P0 ;  /* 0x000000ff1f1f7207 */ /* 0x000fe40004000000 */
[----:B------:R-:W-:Y:S02]  /*12d0*/  SEL R18, R34, 0x2, !P1 ;  /* 0x0000000222127807 */ /* 0x000fe40004800000 */
[----:B------:R-:W-:Y:S02]  /*12e0*/  IADD3 R32, PT, PT, R31, R26, RZ ;  /* 0x0000001a1f207210 */ /* 0x000fe40007ffe0ff */
[----:B------:R-:W-:Y:S02]  /*12f0*/  ISETP.NE.AND P1, PT, R30, UR6, PT ;  /* 0x000000061e007c0c */ /* 0x000fe4000bf25270 */
[----:B------:R-:W3:Y:S01]  /*1300*/  I2F.F64.U32 R18, R18 ;  /* 0x0000001200127312 */ /* 0x000ee20000201800 */
[----:B-1----:R-:W-:Y:S01]  /*1310*/  IMAD R15, R32, 0x8, R3 ;  /* 0x00000008200f7824 */ /* 0x002fe200078e0203 */
[----:B--2---:R-:W-:-:S08]  /*1320*/  DMUL R16, R12, R16 ;  /* 0x000000100c107228 */ /* 0x004fd00000000000 */
[----:B---3--:R-:W-:-:S07]  /*1330*/  DMUL R16, R16, R18 ;  /* 0x0000001210107228 */ /* 0x008fce0000000000 */
[----:B------:R1:W-:Y:S01]  /*1340*/  STL.64 [R15], R16 ;  /* 0x000000100f007387 */ /* 0x0003e20000100a00 */
[----:B------:R-:W-:Y:S05]  /*1350*/  @P1 BRA `(.L_x_9) ;  /* 0xfffffff800641947 */ /* 0x000fea000383ffff */
[----:B------:R-:W-:-:S07]  /*1360*/  IMAD.U32 R30, RZ, RZ, UR6 ;  /* 0x00000006ff1e7e24 */ /* 0x000fce000f8e00ff */
.L_x_8:
[----:B------:R-:W-:-:S09]  /*1370*/  UISETP.NE.AND UP1, UPT, UR9, URZ, UPT ;  /* 0x000000ff0900728c */ /* 0x000fd2000bf25270 */
[----:B------:R-:W-:Y:S05]  /*1380*/  BRA.U !UP1, `(.L_x_10) ;  /* 0x0000000509c47547 */ /* 0x000fea000b800000 */
[----:B------:R-:W-:Y:S02]  /*1390*/  UIADD3 UR7, UPT, UPT, UR9, -0x1, URZ ;  /* 0xffffffff09077890 */ /* 0x000fe4000fffe0ff */
[----:B------:R-:W-:Y:S02]  /*13a0*/  ULOP3.LUT UP2, UR8, UR12, 0x3, URZ, 0xc0, !UPT ;  /* 0x000000030c087892 */ /* 0x000fe4000f84c0ff */
[----:B------:R-:W-:-:S09]  /*13b0*/  UISETP.GE.U32.AND UP1, UPT, UR7, 0x3, UPT ;  /* 0x000000030700788c */ /* 0x000fd2000bf26070 */
[----:B------:R-:W-:Y:S05]  /*13c0*/  BRA.U !UP1, `(.L_x_11) ;  /* 0x0000000109e87547 */ /* 0x000fea000b800000 */
[----:B------:R-:W-:-:S05]  /*13d0*/  IMAD R29, R30, 0x8, R8 ;  /* 0x000000081e1d7824 */ /* 0x000fca00078e0208 */
[----:B-1----:R-:W2:Y:S01]  /*13e0*/  LDL.64 R14, [R29] ;  /* 0x000000001d0e7983 */ /* 0x002ea20000100a00 */
[----:B------:R-:W-:Y:S02]  /*13f0*/  ISETP.NE.AND P0, PT, R9, R30, PT ;  /* 0x0000001e0900720c */ /* 0x000fe40003f05270 */
[----:B------:R-:W-:Y:S02]  /*1400*/  MOV R34, 0x1 ;  /* 0x0000000100227802 */ /* 0x000fe40000000f00 */
        /* <DEDUP_REMOVED lines=12> */
[----:B------:R-:W-:-:S05]  /*14d0*/  VIADD R32, R30, 0x1 ;  /* 0x000000011e207836 */ /* 0x000fca0000000000 */
[----:B------:R-:W-:Y:S02]  /*14e0*/  ISETP.NE.AND P0, PT, R9, R32, PT ;  /* 0x000000200900720c */ /* 0x000fe40003f05270 */
[-C--:B------:R-:W-:Y:S02]  /*14f0*/  VIMNMX R31, PT, PT, R32, R9.reuse, !PT ;  /* 0x00000009201f7248 */ /* 0x080fe40007fe0100 */
[----:B------:R-:W-:Y:S02]  /*1500*/  SEL R18, R34, 0x2, !P0 ;  /* 0x0000000222127807 */ /* 0x000fe40004000000 */
[----:B------:R-:W-:Y:S01]  /*1510*/  VIMNMX R32, PT, PT, R32, R9, PT ;  /* 0x0000000920207248 */ /* 0x000fe20003fe0100 */
[----:B------:R-:W-:-:S03]  /*1520*/  IMAD R31, R31, 0x6, R26 ;  /* 0x000000061f1f7824 */ /* 0x000fc600078e021a */
[----:B------:R-:W3:Y:S01]  /*1530*/  I2F.F64.U32 R18, R18 ;  /* 0x0000001200127312 */ /* 0x000ee20000201800 */
[----:B------:R-:W-:-:S04]  /*1540*/  ISETP.NE.AND P0, PT, R32, RZ, PT ;  /* 0x000000ff2000720c */ /* 0x000fc80003f05270 */
[----:B-1----:R-:W-:-:S05]  /*1550*/  SEL R14, R31, R26, !P0 ;  /* 0x0000001a1f0e7207 */ /* 0x002fca0004000000 */
[----:B------:R-:W-:Y:S01]  /*1560*/  IMAD R31, R14, 0x8, R3 ;  /* 0x000000080e1f7824 */ /* 0x000fe200078e0203 */
[----:B--2---:R-:W-:-:S08]  /*1570*/  DMUL R16, R12, R16 ;  /* 0x000000100c107228 */ /* 0x004fd00000000000 */
[----:B---3--:R-:W-:-:S07]  /*1580*/  DMUL R16, R16, R18 ;  /* 0x0000001210107228 */ /* 0x008fce0000000000 */
        /* <DEDUP_REMOVED lines=10> */
[----:B-1----:R-:W-:-:S04]  /*1630*/  SEL R16, R33, R26, !P0 ;  /* 0x0000001a21107207 */ /* 0x002fc80004000000 */
[----:B------:R-:W-:Y:S01]  /*1640*/  LEA R31, R16, R3, 0x3 ;  /* 0x00000003101f7211 */ /* 0x000fe200078e18ff */
[----:B--2---:R-:W-:-:S08]  /*1650*/  DMUL R14, R12, R14 ;  /* 0x0000000e0c0e7228 */ /* 0x004fd00000000000 */
[----:B---3--:R-:W-:-:S07]  /*1660*/  DMUL R14, R14, R18 ;  /* 0x000000120e0e7228 */ /* 0x008fce0000000000 */
[----:B------:R1:W-:Y:S04]  /*1670*/  STL.64 [R31], R14 ;  /* 0x0000000e1f007387 */ /* 0x0003e80000100a00 */
[----:B------:R-:W2:Y:S01]  /*1680*/  LDL.64 R16, [R29+0x18] ;  /* 0x000018001d107983 */ /* 0x000ea20000100a00 */
[C---:B------:R-:W-:Y:S02]  /*1690*/  VIADD R32, R30.reuse, 0x3 ;  /* 0x000000031e207836 */ /* 0x040fe40000000000 */
[----:B------:R-:W-:-:S03]  /*16a0*/  VIADD R30, R30, 0x4 ;  /* 0x000000041e1e7836 */ /* 0x000fc60000000000 */
        /* <DEDUP_REMOVED lines=12> */
.L_x_11:
[----:B------:R-:W-:Y:S05]  /*1770*/  BRA.U !UP2, `(.L_x_10) ;  /* 0x000000010ac87547 */ /* 0x000fea000b800000 */
[----:B------:R-:W-:Y:S02]  /*1780*/  UISETP.NE.AND UP1, UPT, UR8, 0x1, UPT ;  /* 0x000000010800788c */ /* 0x000fe4000bf25270 */
[----:B------:R-:W-:-:S04]  /*1790*/  ULOP3.LUT UR7, UR12, 0x1, URZ, 0xc0, !UPT ;  /* 0x000000010c077892 */ /* 0x000fc8000f8ec0ff */
[----:B------:R-:W-:-:S03]  /*17a0*/  UISETP.NE.U32.AND UP2, UPT, UR7, 0x1, UPT ;  /* 0x000000010700788c */ /* 0x000fc6000bf45070 */
[----:B------:R-:W-:Y:S08]  /*17b0*/  BRA.U !UP1, `(.L_x_12) ;  /* 0x0000000109787547 */ /* 0x000ff0000b800000 */
[----:B------:R-:W-:-:S05]  /*17c0*/  IMAD R29, R30, 0x8, R8 ;  /* 0x000000081e1d7824 */ /* 0x000fca00078e0208 */
[----:B-12---:R-:W2:Y:S01]  /*17d0*/  LDL.64 R14, [R29] ;  /* 0x000000001d0e7983 */ /* 0x006ea20000100a00 */
[----:B------:R-:W-:Y:S02]  /*17e0*/  ISETP.NE.AND P0, PT, R9, R30, PT ;  /* 0x0000001e0900720c */ /* 0x000fe40003f05270 */
[----:B------:R-:W-:Y:S02]  /*17f0*/  MOV R31, 0x1 ;  /* 0x00000001001f7802 */ /* 0x000fe40000000f00 */
[CC--:B------:R-:W-:Y:S02]  /*1800*/  VIMNMX R19, PT, PT, R30.reuse, R9.reuse, !PT ;  /* 0x000000091e137248 */ /* 0x0c0fe40007fe0100 */
        /* <DEDUP_REMOVED lines=12> */
[----:B------:R-:W-:-:S03]  /*18d0*/  VIADD R30, R30, 0x2 ;  /* 0x000000021e1e7836 */ /* 0x000fc60000000000 */
[----:B------:R-:W-:-:S04]  /*18e0*/  ISETP.NE.AND P0, PT, R9, R32, PT ;  /* 0x000000200900720c */ /* 0x000fc80003f05270 */
[----:B------:R-:W-:Y:S02]  /*18f0*/  SEL R18, R31, 0x2, !P0 ;  /* 0x000000021f127807 */ /* 0x000fe40004000000 */
[CC--:B------:R-:W-:Y:S02]  /*1900*/  VIMNMX R31, PT, PT, R32.reuse, R9.reuse, !PT ;  /* 0x00000009201f7248 */ /* 0x0c0fe40007fe0100 */
[----:B------:R-:W-:Y:S02]  /*1910*/  VIMNMX R32, PT, PT, R32, R9, PT ;  /* 0x0000000920207248 */ /* 0x000fe40003fe0100 */
[----:B------:R-:W3:Y:S01]  /*1920*/  I2F.F64.U32 R18, R18 ;  /* 0x0000001200127312 */ /* 0x000ee20000201800 */
[----:B------:R-:W-:Y:S01]  /*1930*/  IMAD R31, R31, 0x6, R26 ;  /* 0x000000061f1f7824 */ /* 0x000fe200078e021a */
[----:B------:R-:W-:-:S04]  /*1940*/  ISETP.NE.AND P0, PT, R32, RZ, PT ;  /* 0x000000ff2000720c */ /* 0x000fc80003f05270 */
[----:B-1----:R-:W-:-:S05]  /*1950*/  SEL R14, R31, R26, !P0 ;  /* 0x0000001a1f0e7207 */ /* 0x002fca0004000000 */
[----:B------:R-:W-:Y:S01]  /*1960*/  IMAD R15, R14, 0x8, R3 ;  /* 0x000000080e0f7824 */ /* 0x000fe200078e0203 */
[----:B--2---:R-:W-:-:S08]  /*1970*/  DMUL R16, R12, R16 ;  /* 0x000000100c107228 */ /* 0x004fd00000000000 */
[----:B---3--:R-:W-:-:S07]  /*1980*/  DMUL R16, R18, R16 ;  /* 0x0000001012107228 */ /* 0x008fce0000000000 */
[----:B------:R3:W-:Y:S04]  /*1990*/  STL.64 [R15], R16 ;  /* 0x000000100f007387 */ /* 0x0007e80000100a00 */
.L_x_12:
[----:B------:R-:W-:Y:S05]  /*19a0*/  BRA.U UP2, `(.L_x_10) ;  /* 0x00000001023c7547 */ /* 0x000fea000b800000 */
[----:B------:R-:W-:-:S05]  /*19b0*/  LEA R18, R30, R8, 0x3 ;  /* 0x000000081e127211 */ /* 0x000fca00078e18ff */
[----:B-123--:R-:W2:Y:S01]  /*19c0*/  LDL.64 R14, [R18] ;  /* 0x00000000120e7983 */ /* 0x00eea20000100a00 */
[----:B------:R-:W-:Y:S01]  /*19d0*/  IMAD.MOV.U32 R16, RZ, RZ, 0x1 ;  /* 0x00000001ff107424 */ /* 0x000fe200078e00ff */
[----:B------:R-:W-:Y:S02]  /*19e0*/  ISETP.NE.AND P0, PT, R9, R30, PT ;  /* 0x0000001e0900720c */ /* 0x000fe40003f05270 */
[-C--:B------:R-:W-:Y:S02]  /*19f0*/  VIMNMX R19, PT, PT, R30, R9.reuse, !PT ;  /* 0x000000091e137248 */ /* 0x080fe40007fe0100 */
[----:B------:R-:W-:Y:S02]  /*1a00*/  SEL R16, R16, 0x2, !P0 ;  /* 0x0000000210107807 */ /* 0x000fe40004000000 */
[----:B------:R-:W-:Y:S01]  /*1a10*/  VIMNMX R30, PT, PT, R30, R9, PT ;  /* 0x000000091e1e7248 */ /* 0x000fe20003fe0100 */
[----:B------:R-:W-:-:S03]  /*1a20*/  IMAD R19, R19, 0x6, R26 ;  /* 0x0000000613137824 */ /* 0x000fc600078e021a */
[----:B------:R-:W1:Y:S01]  /*1a30*/  I2F.F64.U32 R16, R16 ;  /* 0x0000001000107312 */ /* 0x000e620000201800 */
[----:B------:R-:W-:Y:S01]  /*1a40*/  ISETP.NE.AND P0, PT, R30, RZ, PT ;  /* 0x000000ff1e00720c */ /* 0x000fe20003f05270 */
[----:B--2--5:R-:W-:-:S03]  /*1a50*/  DMUL R14, R12, R14 ;  /* 0x0000000e0c0e7228 */ /* 0x024fc60000000000 */
[----:B------:R-:W-:-:S05]  /*1a60*/  SEL R12, R19, R26, !P0 ;  /* 0x0000001a130c7207 */ /* 0x000fca0004000000 */
[----:B------:R-:W-:Y:S01]  /*1a70*/  IMAD R13, R12, 0x8, R3 ;  /* 0x000000080c0d7824 */ /* 0x000fe200078e0203 */
[----:B-1----:R-:W-:-:S07]  /*1a80*/  DMUL R14, R14, R16 ;  /* 0x000000100e0e7228 */ /* 0x002fce0000000000 */
[----:B------:R4:W-:Y:S04]  /*1a90*/  STL.64 [R13], R14 ;  /* 0x0000000e0d007387 */ /* 0x0009e80000100a00 */
.L_x_10:
[----:B------:R-:W-:-:S05]  /*1aa0*/  VIADD R9, R9, 0x1 ;  /* 0x0000000109097836 */ /* 0x000fca0000000000 */
[----:B------:R-:W-:-:S13]  /*1ab0*/  ISETP.NE.AND P0, PT, R9, UR12, PT ;  /* 0x0000000c09007c0c */ /* 0x000fda000bf05270 */
[----:B------:R-:W-:Y:S05]  /*1ac0*/  @P0 BRA `(.L_x_13) ;  /* 0xfffffff000640947 */ /* 0x000fea000383ffff */
[----:B------:R-:W0:Y:S01]  /*1ad0*/  LDCU UR7, c[0x0][0x398] ;  /* 0x00007300ff0777ac */ /* 0x000e220008000800 */
[----:B------:R-:W-:Y:S01]  /*1ae0*/  VIADD R26, R26, 0x1 ;  /* 0x000000011a1a7836 */ /* 0x000fe20000000000 */
[----:B------:R-:W-:-:S04]  /*1af0*/  UIADD3 UR5, UPT, UPT, UR5, 0x1, URZ ;  /* 0x0000000105057890 */ /* 0x000fc8000fffe0ff */
[----:B0-----:R-:W-:-:S09]  /*1b00*/  UISETP.NE.AND UP1, UPT, UR5, UR7, UPT ;  /* 0x000000070500728c */ /* 0x001fd2000bf25270 */
[----:B------:R-:W-:Y:S05]  /*1b10*/  BRA.U !UP1, `(.L_x_5) ;  /* 0x00000011096c7547 */ /* 0x000fea000b800000 */
[----:B------:R-:W-:Y:S05]  /*1b20*/  BRA `(.L_x_14) ;  /* 0xfffffff000187947 */ /* 0x000fea000383ffff */
.L_x_7:
[----:B------:R-:W-:Y:S02]  /*1b30*/  UISETP.GE.AND UP1, UPT, UR4, UR8, UPT ;  /* 0x000000080400728c */ /* 0x000fe4000bf26270 */
[----:B------:R-:W-:-:S07]  /*1b40*/  MOV R9, UR4 ;  /* 0x0000000400097c02 */ /* 0x000fce0008000f00 */
[----:B------:R-:W-:Y:S05]  /*1b50*/  BRA.U UP1, `(.L_x_15) ;  /* 0x0000000901987547 */ /* 0x000fea000b800000 */
[----:B------:R-:W-:Y:S02]  /*1b60*/  IADD3 R12, PT, PT, -R9, UR8, RZ ;  /* 0x00000008090c7c10 */ /* 0x000fe4000fffe1ff */
[----:B------:R-:W-:Y:S02]  /*1b70*/  PLOP3.LUT P0, PT, PT, PT, PT, 0x80, 0x8 ;  /* 0x000000000008781c */ /* 0x000fe40003f0f070 */
[----:B------:R-:W-:-:S13]  /*1b80*/  ISETP.GT.AND P1, PT, R12, 0x3, PT ;  /* 0x000000030c00780c */ /* 0x000fda0003f24270 */
[----:B------:R-:W-:Y:S05]  /*1b90*/  @!P1 BRA `(.L_x_16) ;  /* 0x0000000400a49947 */ /* 0x000fea0003800000 */
[----:B------:R-:W-:Y:S01]  /*1ba0*/  PLOP3.LUT P0, PT, PT, PT, PT, 0x8, 0x80 ;  /* 0x000000000080781c */ /* 0x000fe20003f0e170 */
[----:B------:R-:W-:-:S12]  /*1bb0*/  UIADD3 UR5, UPT, UPT, UR8, -0x3, URZ ;  /* 0xfffffffd08057890 */ /* 0x000fd8000fffe0ff */
.L_x_17:
[----:B-1----:R-:W-:-:S04]  /*1bc0*/  IMAD R29, R9, 0x3, RZ ;  /* 0x00000003091d7824 */ /* 0x002fc800078e02ff */
[----:B------:R-:W-:-:S05]  /*1bd0*/  IMAD R34, R29, 0x8, R2 ;  /* 0x000000081d227824 */ /* 0x000fca00078e0202 */
[----:B0-----:R-:W2:Y:S04]  /*1be0*/  LDL.64 R4, [R34] ;  /* 0x0000000022047983 */ /* 0x001ea80000100a00 */
[----:B------:R-:W3:Y:S04]  /*1bf0*/  LDL.64 R6, [R34+0x8] ;  /* 0x0000080022067983 */ /* 0x000ee80000100a00 */
[----:B------:R-:W4:Y:S01]  /*1c00*/  LDL.64 R10, [R34+0x10] ;  /* 0x00001000220a7983 */ /* 0x000f220000100a00 */
[----:B------:R-:W-:Y:S01]  /*1c10*/  IMAD R35, R26, 0x8, R3 ;  /* 0x000000081a237824 */ /* 0x000fe200078e0203 */
[----:B--2--5:R-:W-:-:S02]  /*1c20*/  DADD R4, -R24, R4 ;  /* 0x0000000018047229 */ /* 0x024fc40000000104 */
[----:B---3--:R-:W-:Y:S02]  /*1c30*/  DADD R6, -R22, R6 ;  /* 0x0000000016067229 */ /* 0x008fe40000000106 */
[----:B----4-:R-:W-:-:S04]  /*1c40*/  DADD R10, -R20, R10 ;  /* 0x00000000140a7229 */ /* 0x010fc8000000010a */
[C---:B------:R-:W-:Y:S02]  /*1c50*/  DMUL R12, R4.reuse, R4 ;  /* 0x00000004040c7228 */ /* 0x040fe40000000000 */
[-C--:B------:R-:W-:Y:S02]  /*1c60*/  DMUL R14, R4, R6.reuse ;  /* 0x00000006040e7228 */ /* 0x080fe40000000000 */
[----:B------:R-:W-:Y:S02]  /*1c70*/  DMUL R18, R6, R6 ;  /* 0x0000000606127228 */ /* 0x000fe40000000000 */
[-C--:B------:R-:W-:Y:S01]  /*1c80*/  DMUL R16, R4, R10.reuse ;  /* 0x0000000a04107228 */ /* 0x080fe20000000000 */
[----:B------:R-:W-:Y:S01]  /*1c90*/  STL.64 [R35], R12 ;  /* 0x0000000c23007387 */ /* 0x000fe20000100a00 */
[----:B------:R-:W-:Y:S02]  /*1ca0*/  DMUL R30, R6, R10 ;  /* 0x0000000a061e7228 */ /* 0x000fe40000000000 */
[----:B------:R-:W-:Y:S01]  /*1cb0*/  DFMA R14, R4, R6, R14 ;  /* 0x00000006040e722b */ /* 0x000fe2000000000e */
[----:B------:R-:W-:Y:S01]  /*1cc0*/  STL.64 [R35+0x90], R18 ;  /* 0x0000901223007387 */ /* 0x000fe20000100a00 */
[----:B------:R-:W-:-:S02]  /*1cd0*/  DMUL R32, R10, R10 ;  /* 0x0000000a0a207228 */ /* 0x000fc40000000000 */
[-C--:B------:R-:W-:Y:S01]  /*1ce0*/  DFMA R16, R4, R10.reuse, R16 ;  /* 0x0000000a0410722b */ /* 0x080fe20000000010 */
[----:B------:R-:W-:Y:S01]  /*1cf0*/  VIADD R5, R29, 0x3 ;  /* 0x000000031d057836 */ /* 0x000fe20000000000 */
[----:B------:R-:W-:Y:S01]  /*1d00*/  DFMA R30, R6, R10, R30 ;  /* 0x0000000a061e722b */ /* 0x000fe2000000001e */
[----:B------:R-:W-:Y:S02]  /*1d10*/  STL.64 [R35+0x30], R14 ;  /* 0x0000300e23007387 */ /* 0x000fe40000100a00 */
[----:B------:R-:W-:Y:S02]  /*1d20*/  IMAD R36, R5, 0x8, R2 ;  /* 0x0000000805247824 */ /* 0x000fe400078e0202 */
[----:B------:R-:W-:Y:S04]  /*1d30*/  STL.64 [R35+0xf0], R32 ;  /* 0x0000f02023007387 */ /* 0x000fe80000100a00 */
[----:B------:R-:W-:Y:S04]  /*1d40*/  STL.64 [R35+0x60], R16 ;  /* 0x0000601023007387 */ /* 0x000fe80000100a00 */
[----:B------:R0:W-:Y:S04]  /*1d50*/  STL.64 [R35+0xc0], R30 ;  /* 0x0000c01e23007387 */ /* 0x0001e80000100a00 */
[----:B------:R-:W2:Y:S04]  /*1d60*/  LDL.64 R4, [R36] ;  /* 0x0000000024047983 */ /* 0x000ea80000100a00 */
[----:B------:R-:W3:Y:S04]  /*1d70*/  LDL.64 R6, [R36+0x8] ;  /* 0x0000080024067983 */ /* 0x000ee80000100a00 */
[----:B------:R-:W4:Y:S01]  /*1d80*/  LDL.64 R10, [R36+0x10] ;  /* 0x00001000240a7983 */ /* 0x000f220000100a00 */
[----:B------:R-:W-:-:S05]  /*1d90*/  IADD3 R34, PT, PT, R26, 0x1, RZ ;  /* 0x000000011a227810 */ /* 0x000fca0007ffe0ff */
[----:B0-----:R-:W-:Y:S01]  /*1da0*/  IMAD R35, R34, 0x8, R3 ;  /* 0x0000000822237824 */ /* 0x001fe200078e0203 */
[----:B--2---:R-:W-:Y:S02]  /*1db0*/  DADD R4, -R24, R4 ;  /* 0x0000000018047229 */ /* 0x004fe40000000104 */
[----:B---3--:R-:W-:Y:S02]  /*1dc0*/  DADD R6, -R22, R6 ;  /* 0x0000000016067229 */ /* 0x008fe40000000106 */
[----:B----4-:R-:W-:-:S04]  /*1dd0*/  DADD R10, -R20, R10 ;  /* 0x00000000140a7229 */ /* 0x010fc8000000010a */
[C---:B------:R-:W-:Y:S02]  /*1de0*/  DMUL R12, R4.reuse, R4 ;  /* 0x00000004040c7228 */ /* 0x040fe40000000000 */
[-C--:B------:R-:W-:Y:S02]  /*1df0*/  DMUL R18, R4, R6.reuse ;  /* 0x0000000604127228 */ /* 0x080fe40000000000 */
[----:B------:R-:W-:Y:S02]  /*1e00*/  DMUL R16, R6, R6 ;  /* 0x0000000606107228 */ /* 0x000fe40000000000 */
[-C--:B------:R-:W-:Y:S01]  /*1e10*/  DMUL R14, R4, R10.reuse ;  /* 0x0000000a040e7228 */ /* 0x080fe20000000000 */
[----:B------:R0:W-:Y:S01]  /*1e20*/  STL.64 [R35], R12 ;  /* 0x0000000c23007387 */ /* 0x0001e20000100a00 */
[----:B------:R-:W-:Y:S02]  /*1e30*/  DMUL R30, R6, R10 ;  /* 0x0000000a061e7228 */ /* 0x000fe40000000000 */
[----:B------:R-:W-:Y:S01]  /*1e40*/  DFMA R18, R4, R6, R18 ;  /* 0x000000060412722b */ /* 0x000fe20000000012 */
[----:B------:R1:W-:Y:S01]  /*1e50*/  STL.64 [R35+0x90], R16 ;  /* 0x0000901023007387 */ /* 0x0003e20000100a00 */
[----:B------:R-:W-:-:S02]  /*1e60*/  DMUL R32, R10, R10 ;  /* 0x0000000a0a207228 */ /* 0x000fc40000000000 */
[-C--:B------:R-:W-:Y:S01]  /*1e70*/  DFMA R14, R4, R10.reuse, R14 ;  /* 0x0000000a040e722b */ /* 0x080fe2000000000e */
[----:B------:R-:W-:Y:S01]  /*1e80*/  VIADD R5, R29, 0x6 ;  /* 0x000000061d057836 */ /* 0x000fe20000000000 */
[----:B------:R-:W-:Y:S01]  /*1e90*/  DFMA R30, R6, R10, R30 ;  /* 0x0000000a061e722b */ /* 0x000fe2000000001e */
[----:B------:R-:W-:Y:S02]  /*1ea0*/  STL.64 [R35+0x30], R18 ;  /* 0x0000301223007387 */ /* 0x000fe40000100a00 */
[----:B------:R-:W-:Y:S02]  /*1eb0*/  IMAD R36, R5, 0x8, R2 ;  /* 0x0000000805247824 */ /* 0x000fe400078e0202 */
[----:B------:R-:W-:Y:S04]  /*1ec0*/  STL.64 [R35+0xf0], R32 ;  /* 0x0000f02023007387 */ /* 0x000fe80000100a00 */
[----:B------:R2:W-:Y:S04]  /*1ed0*/  STL.64 [R35+0x60], R14 ;  /* 0x0000600e23007387 */ /* 0x0005e80000100a00 */
[----:B------:R3:W-:Y:S04]  /*1ee0*/  STL.64 [R35+0xc0], R30 ;  /* 0x0000c01e23007387 */ /* 0x0007e80000100a00 */
[----:B------:R-:W4:Y:S04]  /*1ef0*/  LDL.64 R4, [R36] ;  /* 0x0000000024047983 */ /* 0x000f280000100a00 */
[----:B------:R-:W2:Y:S04]  /*1f00*/  LDL.64 R6, [R36+0x8] ;  /* 0x0000080024067983 */ /* 0x000ea80000100a00 */
[----:B------:R-:W3:Y:S01]  /*1f10*/  LDL.64 R10, [R36+0x10] ;  /* 0x00001000240a7983 */ /* 0x000ee20000100a00 */
[----:B------:R-:W-:-:S02]  /*1f20*/  VIADD R34, R26, 0x2 ;  /* 0x000000021a227836 */ /* 0x000fc40000000000 */
[----:B------:R-:W-:-:S03]  /*1f30*/  VIADD R29, R29, 0x9 ;  /* 0x000000091d1d7836 */ /* 0x000fc60000000000 */
[----:B------:R-:W-:Y:S01]  /*1f40*/  LEA R37, R34, R3, 0x3 ;  /* 0x0000000322257211 */ /* 0x000fe200078e18ff */
[----:B------:R-:W-:Y:S01]  /*1f50*/  IMAD R29, R29, 0x8, R2 ;  /* 0x000000081d1d7824 */ /* 0x000fe200078e0202 */
[----:B----4-:R-:W-:Y:S02]  /*1f60*/  DADD R4, -R24, R4 ;  /* 0x0000000018047229 */ /* 0x010fe40000000104 */
[----:B--2---:R-:W-:Y:S02]  /*1f70*/  DADD R6, -R22, R6 ;  /* 0x0000000016067229 */ /* 0x004fe40000000106 */
[----:B---3--:R-:W-:-:S04]  /*1f80*/  DADD R10, -R20, R10 ;  /* 0x00000000140a7229 */ /* 0x008fc8000000010a */
[C---:B0-----:R-:W-:Y:S02]  /*1f90*/  DMUL R12, R4.reuse, R4 ;  /* 0x00000004040c7228 */ /* 0x041fe40000000000 */
[-C--:B-1----:R-:W-:Y:S02]  /*1fa0*/  DMUL R16, R4, R6.reuse ;  /* 0x0000000604107228 */ /* 0x082fe40000000000 */
[----:B------:R-:W-:Y:S02]  /*1fb0*/  DMUL R14, R6, R6 ;  /* 0x00000006060e7228 */ /* 0x000fe40000000000 */
[-C--:B------:R-:W-:Y:S01]  /*1fc0*/  DMUL R18, R4, R10.reuse ;  /* 0x0000000a04127228 */ /* 0x080fe20000000000 */
[----:B------:R0:W-:Y:S01]  /*1fd0*/  STL.64 [R37], R12 ;  /* 0x0000000c25007387 */ /* 0x0001e20000100a00 */
[-C--:B------:R-:W-:Y:S02]  /*1fe0*/  DMUL R30, R6, R10.reuse ;  /* 0x0000000a061e7228 */ /* 0x080fe40000000000 */
[----:B------:R-:W-:Y:S01]  /*1ff0*/  DMUL R32, R10, R10 ;  /* 0x0000000a0a207228 */ /* 0x000fe20000000000 */
[----:B------:R1:W-:Y:S01]  /*2000*/  STL.64 [R37+0x90], R14 ;  /* 0x0000900e25007387 */ /* 0x0003e20000100a00 */
[----:B------:R-:W-:-:S02]  /*2010*/  DFMA R16, R4, R6, R16 ;  /* 0x000000060410722b */ /* 0x000fc40000000010 */
[-C--:B------:R-:W-:Y:S02]  /*2020*/  DFMA R18, R4, R10.reuse, R18 ;  /* 0x0000000a0412722b */ /* 0x080fe40000000012 */
[----:B------:R-:W-:Y:S01]  /*2030*/  DFMA R30, R6, R10, R30 ;  /* 0x0000000a061e722b */ /* 0x000fe2000000001e */
[----:B------:R-:W-:Y:S04]  /*2040*/  STL.64 [R37+0xf0], R32 ;  /* 0x0000f02025007387 */ /* 0x000fe80000100a00 */
[----:B------:R2:W-:Y:S04]  /*2050*/  STL.64 [R37+0x30], R16 ;  /* 0x0000301025007387 */ /* 0x0005e80000100a00 */
[----:B------:R3:W-:Y:S04]  /*2060*/  STL.64 [R37+0x60], R18 ;  /* 0x0000601225007387 */ /* 0x0007e80000100a00 */
[----:B------:R4:W-:Y:S04]  /*2070*/  STL.64 [R37+0xc0], R30 ;  /* 0x0000c01e25007387 */ /* 0x0009e80000100a00 */
[----:B------:R-:W2:Y:S04]  /*2080*/  LDL.64 R4, [R29] ;  /* 0x000000001d047983 */ /* 0x000ea80000100a00 */
[----:B------:R-:W3:Y:S04]  /*2090*/  LDL.64 R6, [R29+0x8] ;  /* 0x000008001d067983 */ /* 0x000ee80000100a00 */
[----:B------:R0:W4:Y:S01]  /*20a0*/  LDL.64 R10, [R29+0x10] ;  /* 0x000010001d0a7983 */ /* 0x0001220000100a00 */
[C---:B------:R-:W-:Y:S01]  /*20b0*/  VIADD R36, R26.reuse, 0x3 ;  /* 0x000000031a247836 */ /* 0x040fe20000000000 */
[----:B------:R-:W-:Y:S01]  /*20c0*/  IADD3 R9, PT, PT, R9, 0x4, RZ ;  /* 0x0000000409097810 */ /* 0x000fe20007ffe0ff */
[----:B------:R-:W-:-:S03]  /*20d0*/  VIADD R26, R26, 0x4 ;  /* 0x000000041a1a7836 */ /* 0x000fc60000000000 */
[----:B------:R-:W-:Y:S01]  /*20e0*/  ISETP.GE.AND P1, PT, R9, UR5, PT ;  /* 0x0000000509007c0c */ /* 0x000fe2000bf26270 */
[----:B0-----:R-:W-:Y:S01]  /*20f0*/  IMAD R29, R36, 0x8, R3 ;  /* 0x00000008241d7824 */ /* 0x001fe200078e0203 */
[----:B--2---:R-:W-:Y:S02]  /*2100*/  DADD R4, -R24, R4 ;  /* 0x0000000018047229 */ /* 0x004fe40000000104 */
[----:B---3--:R-:W-:Y:S02]  /*2110*/  DADD R6, -R22, R6 ;  /* 0x0000000016067229 */ /* 0x008fe40000000106 */
[----:B----4-:R-:W-:-:S04]  /*2120*/  DADD R10, -R20, R10 ;  /* 0x00000000140a7229 */ /* 0x010fc8000000010a */
[C---:B------:R-:W-:Y:S02]  /*2130*/  DMUL R12, R4.reuse, R4 ;  /* 0x00000004040c7228 */ /* 0x040fe40000000000 */
        /* <DEDUP_REMOVED lines=10> */
[----:B------:R1:W-:Y:S04]  /*21e0*/  STL.64 [R29+0xf0], R18 ;  /* 0x0000f0121d007387 */ /* 0x0003e80000100a00 */
[----:B------:R1:W-:Y:S04]  /*21f0*/  STL.64 [R29+0x30], R14 ;  /* 0x0000300e1d007387 */ /* 0x0003e80000100a00 */
[----:B------:R1:W-:Y:S04]  /*2200*/  STL.64 [R29+0x60], R32 ;  /* 0x000060201d007387 */ /* 0x0003e80000100a00 */
[----:B------:R1:W-:Y:S01]  /*2210*/  STL.64 [R29+0xc0], R34 ;  /* 0x0000c0221d007387 */ /* 0x0003e20000100a00 */
[----:B------:R-:W-:Y:S05]  /*2220*/  @!P1 BRA `(.L_x_17) ;  /* 0xfffffff800649947 */ /* 0x000fea000383ffff */
.L_x_16:
[----:B-1----:R-:W-:-:S04]  /*2230*/  IADD3 R12, PT, PT, -R9, UR8, RZ ;  /* 0x00000008090c7c10 */ /* 0x002fc8000fffe1ff */
[----:B------:R-:W-:-:S13]  /*2240*/  ISETP.GT.AND P1, PT, R12, 0x1, PT ;  /* 0x000000010c00780c */ /* 0x000fda0003f24270 */
[----:B------:R-:W-:Y:S05]  /*2250*/  @!P1 BRA `(.L_x_18) ;  /* 0x0000000000d09947 */ /* 0x000fea0003800000 */
[----:B------:R-:W-:-:S04]  /*2260*/  IMAD R29, R9, 0x3, RZ ;  /* 0x00000003091d7824 */ /* 0x000fc800078e02ff */
[----:B------:R-:W-:-:S05]  /*2270*/  IMAD R34, R29, 0x8, R2 ;  /* 0x000000081d227824 */ /* 0x000fca00078e0202 */
[----:B0-----:R-:W2:Y:S04]  /*2280*/  LDL.64 R4, [R34] ;  /* 0x0000000022047983 */ /* 0x001ea80000100a00 */
[----:B------:R-:W3:Y:S04]  /*2290*/  LDL.64 R6, [R34+0x8] ;  /* 0x0000080022067983 */ /* 0x000ee80000100a00 */
[----:B------:R-:W4:Y:S01]  /*22a0*/  LDL.64 R10, [R34+0x10] ;  /* 0x00001000220a7983 */ /* 0x000f220000100a00 */
[----:B------:R-:W-:Y:S02]  /*22b0*/  VIADD R29, R29, 0x3 ;  /* 0x000000031d1d7836 */ /* 0x000fe40000000000 */
[----:B------:R-:W-:-:S03]  /*22c0*/  IMAD R37, R26, 0x8, R3 ;  /* 0x000000081a257824 */ /* 0x000fc600078e0203 */
[----:B------:R-:W-:Y:S01]  /*22d0*/  LEA R29, R29, R2, 0x3 ;  /* 0x000000021d1d7211 */ /* 0x000fe200078e18ff */
[----:B--2--5:R-:W-:Y:S02]  /*22e0*/  DADD R4, -R24, R4 ;  /* 0x0000000018047229 */ /* 0x024fe40000000104 */
[----:B---3--:R-:W-:Y:S02]  /*22f0*/  DADD R6, -R22, R6 ;  /* 0x0000000016067229 */ /* 0x008fe40000000106 */
[----:B----4-:R-:W-:-:S04]  /*2300*/  DADD R10, -R20, R10 ;  /* 0x00000000140a7229 */ /* 0x010fc8000000010a */
[C---:B------:R-:W-:Y:S02]  /*2310*/  DMUL R12, R4.reuse, R4 ;  /* 0x00000004040c7228 */ /* 0x040fe40000000000 */
[-C--:B------:R-:W-:Y:S02]  /*2320*/  DMUL R14, R4, R6.reuse ;  /* 0x00000006040e7228 */ /* 0x080fe40000000000 */
        /* <DEDUP_REMOVED lines=16> */
[----:B------:R-:W-:Y:S01]  /*2430*/  VIADD R36, R26, 0x1 ;  /* 0x000000011a247836 */ /* 0x000fe20000000000 */
[----:B------:R-:W-:Y:S01]  /*2440*/  PLOP3.LUT P0, PT, PT, PT, PT, 0x8, 0x80 ;  /* 0x000000000080781c */ /* 0x000fe20003f0e170 */
[----:B------:R-:W-:-:S02]  /*2450*/  VIADD R9, R9, 0x2 ;  /* 0x0000000209097836 */ /* 0x000fc40000000000 */
[----:B------:R-:W-:Y:S02]  /*2460*/  VIADD R26, R26, 0x2 ;  /* 0x000000021a1a7836 */ /* 0x000fe40000000000 */
        /* <DEDUP_REMOVED lines=18> */
[----:B------:R1:W-:Y:S02]  /*2590*/  STL.64 [R29+0xc0], R34 ;  /* 0x0000c0221d007387 */ /* 0x0003e40000100a00 */
.L_x_18:
[----:B------:R-:W-:-:S13]  /*25a0*/  ISETP.EQ.AND P1, PT, R9, UR8, PT ;  /* 0x0000000809007c0c */ /* 0x000fda000bf22270 */
[----:B------:R-:W-:Y:S05]  /*25b0*/  @!P0 BRA P1, `(.L_x_19) ;  /* 0x0000000000888947 */ /* 0x000fea0000800000 */
.L_x_15:
[----:B0-2---:R-:W-:-:S05]  /*25c0*/  IMAD R5, R9, 0x3, RZ ;  /* 0x0000000309057824 */ /* 0x005fca00078e02ff */
[----:B-1----:R-:W-:-:S05]  /*25d0*/  LEA R29, R5, R2, 0x3 ;  /* 0x00000002051d7211 */ /* 0x002fca00078e18ff */
[----:B------:R-:W2:Y:S04]  /*25e0*/  LDL.64 R4, [R29] ;  /* 0x000000001d047983 */ /* 0x000ea80000100a00 */
[----:B------:R-:W3:Y:S04]  /*25f0*/  LDL.64 R6, [R29+0x8] ;  /* 0x000008001d067983 */ /* 0x000ee80000100a00 */
[----:B------:R-:W4:Y:S01]  /*2600*/  LDL.64 R10, [R29+0x10] ;  /* 0x000010001d0a7983 */ /* 0x000f220000100a00 */
[----:B------:R-:W-:Y:S02]  /*2610*/  IMAD R35, R26, 0x8, R3 ;  /* 0x000000081a237824 */ /* 0x000fe400078e0203 */
[----:B------:R-:W-:-:S02]  /*2620*/  VIADD R9, R9, 0x1 ;  /* 0x0000000109097836 */ /* 0x000fc40000000000 */
[----:B------:R-:W-:-:S03]  /*2630*/  VIADD R26, R26, 0x1 ;  /* 0x000000011a1a7836 */ /* 0x000fc60000000000 */
[----:B------:R-:W-:Y:S01]  /*2640*/  ISETP.NE.AND P0, PT, R9, UR8, PT ;  /* 0x0000000809007c0c */ /* 0x000fe2000bf05270 */
        /* <DEDUP_REMOVED lines=18> */
[----:B------:R-:W-:Y:S05]  /*2770*/  @P0 BRA `(.L_x_15) ;  /* 0xfffffffc00900947 */ /* 0x000fea000383ffff */
[----:B--2---:R-:W-:Y:S01]  /*2780*/  IMAD.MOV.U32 R10, RZ, RZ, R32 ;  /* 0x000000ffff0a7224 */ /* 0x004fe200078e0020 */
[----:B------:R-:W-:Y:S01]  /*2790*/  MOV R11, R33 ;  /* 0x00000021000b7202 */ /* 0x000fe20000000f00 */
[----:B------:R-:W-:Y:S02]  /*27a0*/  IMAD.MOV.U32 R4, RZ, RZ, R18 ;  /* 0x000000ffff047224 */ /* 0x000fe400078e0012 */
[----:B------:R-:W-:Y:S02]  /*27b0*/  IMAD.MOV.U32 R5, RZ, RZ, R19 ;  /* 0x000000ffff057224 */ /* 0x000fe400078e0013 */
[----:B------:R-:W-:Y:S02]  /*27c0*/  IMAD.MOV.U32 R6, RZ, RZ, R30 ;  /* 0x000000ffff067224 */ /* 0x000fe400078e001e */
[----:B------:R-:W-:-:S07]  /*27d0*/  IMAD.MOV.U32 R7, RZ, RZ, R31 ;  /* 0x000000ffff077224 */ /* 0x000fce00078e001f */
.L_x_19:
[----:B------:R2:W-:Y:S04]  /*27e0*/  STL.128 [R1+0x220], R4 ;  /* 0x0002200401007387 */ /* 0x0005e80000100c00 */
[----:B------:R2:W-:Y:S01]  /*27f0*/  STL.64 [R1+0x230], R10 ;  /* 0x0002300a01007387 */ /* 0x0005e20000100a00 */
[----:B------:R-:W-:Y:S05]  /*2800*/  BRA `(.L_x_5) ;  /* 0x0000000400307947 */ /* 0x000fea0003800000 */
.L_x_6:
[----:B------:R-:W-:Y:S01]  /*2810*/  UIADD3 UR5, UPT, UPT, -UR7, -0x2, UR8 ;  /* 0xfffffffe07057890 */ /* 0x000fe2000fffe108 */
[----:B------:R-:W-:-:S03]  /*2820*/  MOV R9, UR4 ;  /* 0x0000000400097c02 */ /* 0x000fc60008000f00 */
[----:B------:R-:W-:-:S09]  /*2830*/  UISETP.GE.U32.AND UP1, UPT, UR5, 0x7, UPT ;  /* 0x000000070500788c */ /* 0x000fd2000bf26070 */
[----:B------:R-:W-:Y:S05]  /*2840*/  BRA.U !UP1, `(.L_x_20) ;  /* 0x0000000109487547 */ /* 0x000fea000b800000 */
[----:B------:R-:W-:Y:S01]  /*2850*/  IMAD.U32 R9, RZ, RZ, UR4 ;  /* 0x00000004ff097e24 */ /* 0x000fe2000f8e00ff */
[----:B------:R-:W-:Y:S01]  /*2860*/  ULOP3.LUT UR7, UR10, 0xfffffff8, URZ, 0xc0, !UPT ;  /* 0xfffffff80a077892 */ /* 0x000fe2000f8ec0ff */
[----:B------:R-:W-:-:S11]  /*2870*/  UMOV UR5, URZ ;  /* 0x000000ff00057c82 */ /* 0x000fd60008000000 */
.L_x_21:
[----:B------:R-:W-:Y:S01]  /*2880*/  UIADD3 UR5, UPT, UPT, UR5, 0x8, URZ ;  /* 0x0000000805057890 */ /* 0x000fe2000fffe0ff */
[C---:B------:R-:W-:Y:S02]  /*2890*/  VIADD R12, R9.reuse, 0x7 ;  /* 0x00000007090c7836 */ /* 0x040fe40000000000 */
[----:B------:R-:W-:Y:S01]  /*28a0*/  VIADD R9, R9, 0x8 ;  /* 0x0000000809097836 */ /* 0x000fe20000000000 */
[----:B------:R-:W-:Y:S01]  /*28b0*/  UISETP.NE.AND UP1, UPT, UR5, UR7, UPT ;  /* 0x000000070500728c */ /* 0x000fe2000bf25270 */
[----:B------:R-:W-:-:S04]  /*28c0*/  IMAD R13, R12, R29, RZ ;  /* 0x0000001d0c0d7224 */ /* 0x000fc800078e02ff */
[----:B------:R-:W-:-:S04]  /*28d0*/  IMAD R18, R13, 0x8, R2 ;  /* 0x000000080d127824 */ /* 0x000fc800078e0202 */
[----:B------:R-:W-:Y:S05]  /*28e0*/  BRA.U UP1, `(.L_x_21) ;  /* 0xfffffffd01e47547 */ /* 0x000fea000b83ffff */
[----:B------:R-:W2:Y:S04]  /*28f0*/  LDL.64 R12, [R18] ;  /* 0x00000000120c7983 */ /* 0x000ea80000100a00 */
[----:B------:R-:W3:Y:S04]  /*2900*/  LDL.64 R14, [R18+0x8] ;  /* 0x00000800120e7983 */ /* 0x000ee80000100a00 */
[----:B------:R-:W4:Y:S01]  /*2910*/  LDL.64 R16, [R18+0x10] ;  /* 0x0000100012107983 */ /* 0x000f220000100a00 */
[----:B--2--5:R-:W-:Y:S02]  /*2920*/  DADD R12, -R24, R12 ;  /* 0x00000000180c7229 */ /* 0x024fe4000000010c */
[----:B---3--:R-:W-:-:S02]  /*2930*/  DADD R14, -R22, R14 ;  /* 0x00000000160e7229 */ /* 0x008fc4000000010e */
[----:B----4-:R-:W-:-:S05]  /*2940*/  DADD R16, -R20, R16 ;  /* 0x0000000014107229 */ /* 0x010fca0000000110 */
[----:B------:R1:W-:Y:S04]  /*2950*/  STL.128 [R1+0x220], R12 ;  /* 0x0002200c01007387 */ /* 0x0003e80000100c00 */
[----:B------:R1:W-:Y:S02]  /*2960*/  STL.64 [R1+0x230], R16 ;  /* 0x0002301001007387 */ /* 0x0003e40000100a00 */
.L_x_20:
[----:B------:R-:W-:Y:S02]  /*2970*/  ULOP3.LUT UP1, URZ, UR10, 0x7, URZ, 0xc0, !UPT ;  /* 0x000000070aff7892 */ /* 0x000fe4000f82c0ff */
[----:B------:R-:W-:-:S07]  /*2980*/  IADD3 R26, PT, PT, R26, UR10, RZ ;  /* 0x0000000a1a1a7c10 */ /* 0x000fce000fffe0ff */
[----:B------:R-:W-:Y:S05]  /*2990*/  BRA.U !UP1, `(.L_x_5) ;  /* 0x0000000109cc7547 */ /* 0x000fea000b800000 */
[----:B------:R-:W2:Y:S01]  /*29a0*/  LDC.U16 R19, c[0x0][0x398] ;  /* 0x0000e600ff137b82 */ /* 0x000ea20000000400 */
[----:B-1----:R-:W-:-:S05]  /*29b0*/  LOP3.LUT R12, RZ, R28, RZ, 0x33, !PT ;  /* 0x0000001cff0c7212 */ /* 0x002fca00078e33ff */
[----:B--2---:R-:W-:-:S05]  /*29c0*/  IMAD.IADD R12, R12, 0x1, R19 ;  /* 0x000000010c0c7824 */ /* 0x004fca00078e0213 */
[----:B------:R-:W-:-:S04]  /*29d0*/  LOP3.LUT R12, R12, 0x7, RZ, 0xc0, !PT ;  /* 0x000000070c0c7812 */ /* 0x000fc800078ec0ff */
[C---:B------:R-:W-:Y:S01]  /*29e0*/  LOP3.LUT P1, RZ, R12.reuse, 0x3, RZ, 0xc0, !PT ;  /* 0x000000030cff7812 */ /* 0x040fe2000782c0ff */
[----:B------:R-:W-:-:S05]  /*29f0*/  VIADD R13, R12, 0xffffffff ;  /* 0xffffffff0c0d7836 */ /* 0x000fca0000000000 */
[----:B------:R-:W-:-:S13]  /*2a00*/  ISETP.GE.U32.AND P0, PT, R13, 0x3, PT ;  /* 0x000000030d00780c */ /* 0x000fda0003f06070 */
[----:B------:R-:W-:Y:S05]  /*2a10*/  @!P0 BRA `(.L_x_22) ;  /* 0x0000000000348947 */ /* 0x000fea0003800000 */
[----:B------:R-:W-:-:S04]  /*2a20*/  VIADD R12, R9, 0x3 ;  /* 0x00000003090c7836 */ /* 0x000fc80000000000 */
[----:B------:R-:W-:-:S04]  /*2a30*/  IMAD R13, R12, R29, RZ ;  /* 0x0000001d0c0d7224 */ /* 0x000fc800078e02ff */
[----:B------:R-:W-:-:S05]  /*2a40*/  IMAD R18, R13, 0x8, R2 ;  /* 0x000000080d127824 */ /* 0x000fca00078e0202 */
[----:B------:R-:W2:Y:S02]  /*2a50*/  LDL.64 R12, [R18] ;  /* 0x00000000120c7983 */ /* 0x000ea40000100a00 */
[----:B--2--5:R-:W-:-:S07]  /*2a60*/  DADD R12, -R24, R12 ;  /* 0x00000000180c7229 */ /* 0x024fce000000010c */
[----:B------:R1:W-:Y:S04]  /*2a70*/  STL.64 [R1+0x220], R12 ;  /* 0x0002200c01007387 */ /* 0x0003e80000100a00 */
[----:B------:R-:W2:Y:S02]  /*2a80*/  LDL.64 R14, [R18+0x8] ;  /* 0x00000800120e7983 */ /* 0x000ea40000100a00 */
[----:B--2---:R-:W-:-:S07]  /*2a90*/  DADD R14, -R22, R14 ;  /* 0x00000000160e7229 */ /* 0x004fce000000010e */
[----:B------:R1:W-:Y:S04]  /*2aa0*/  STL.64 [R1+0x228], R14 ;  /* 0x0002280e01007387 */ /* 0x0003e80000100a00 */
[----:B------:R-:W2:Y:S01]  /*2ab0*/  LDL.64 R16, [R18+0x10] ;  /* 0x0000100012107983 */ /* 0x000ea20000100a00 */
[----:B------:R-:W-:Y:S01]  /*2ac0*/  IADD3 R9, PT, PT, R9, 0x4, RZ ;  /* 0x0000000409097810 */ /* 0x000fe20007ffe0ff */
[----:B--2---:R-:W-:-:S07]  /*2ad0*/  DADD R16, -R20, R16 ;  /* 0x0000000014107229 */ /* 0x004fce0000000110 */
[----:B------:R1:W-:Y:S04]  /*2ae0*/  STL.64 [R1+0x230], R16 ;  /* 0x0002301001007387 */ /* 0x0003e80000100a00 */
.L_x_22:
[----:B------:R-:W-:Y:S05]  /*2af0*/  @!P1 BRA `(.L_x_5) ;  /* 0x0000000000749947 */ /* 0x000fea0003800000 */
[----:B-1----:R-:W-:-:S05]  /*2b00*/  LOP3.LUT R12, R27, 0x3, RZ, 0x3c, !PT ;  /* 0x000000031b0c7812 */ /* 0x002fca00078e3cff */
[----:B------:R-:W-:-:S05]  /*2b10*/  IMAD.IADD R18, R19, 0x1, R12 ;  /* 0x0000000113127824 */ /* 0x000fca00078e020c */
[----:B------:R-:W-:-:S04]  /*2b20*/  LOP3.LUT R12, R18, 0x3, RZ, 0xc0, !PT ;  /* 0x00000003120c7812 */ /* 0x000fc800078ec0ff */
[----:B------:R-:W-:-:S13]  /*2b30*/  ISETP.NE.AND P0, PT, R12, 0x1, PT ;  /* 0x000000010c00780c */ /* 0x000fda0003f05270 */
[----:B------:R-:W-:-:S04]  /*2b40*/  @P0 IMAD R13, R9, R29, R29 ;  /* 0x0000001d090d0224 */ /* 0x000fc800078e021d */
[----:B------:R-:W-:-:S05]  /*2b50*/  @P0 IMAD R19, R13, 0x8, R2 ;  /* 0x000000080d130824 */ /* 0x000fca00078e0202 */
[----:B------:R-:W2:Y:S02]  /*2b60*/  @P0 LDL.64 R12, [R19] ;  /* 0x00000000130c0983 */ /* 0x000ea40000100a00 */
[----:B--2--5:R-:W-:-:S07]  /*2b70*/  @P0 DADD R12, -R24, R12 ;  /* 0x00000000180c0229 */ /* 0x024fce000000010c */
[----:B------:R1:W-:Y:S04]  /*2b80*/  @P0 STL.64 [R1+0x220], R12 ;  /* 0x0002200c01000387 */ /* 0x0003e80000100a00 */
[----:B------:R-:W2:Y:S01]  /*2b90*/  @P0 LDL.64 R14, [R19+0x8] ;  /* 0x00000800130e0983 */ /* 0x000ea20000100a00 */
[----:B------:R-:W-:-:S04]  /*2ba0*/  LOP3.LUT R18, R18, 0x1, RZ, 0xc0, !PT ;  /* 0x0000000112127812 */ /* 0x000fc800078ec0ff */
[----:B------:R-:W-:Y:S01]  /*2bb0*/  ISETP.NE.U32.AND P1, PT, R18, 0x1, PT ;  /* 0x000000011200780c */ /* 0x000fe20003f25070 */
[----:B--2---:R-:W-:-:S07]  /*2bc0*/  @P0 DADD R14, -R22, R14 ;  /* 0x00000000160e0229 */ /* 0x004fce000000010e */
[----:B------:R2:W-:Y:S04]  /*2bd0*/  @P0 STL.64 [R1+0x228], R14 ;  /* 0x0002280e01000387 */ /* 0x0005e80000100a00 */
[----:B------:R-:W3:Y:S01]  /*2be0*/  @P0 LDL.64 R16, [R19+0x10] ;  /* 0x0000100013100983 */ /* 0x000ee20000100a00 */
[----:B------:R-:W-:-:S04]  /*2bf0*/  @P0 VIADD R9, R9, 0x2 ;  /* 0x0000000209090836 */ /* 0x000fc80000000000 */
[----:B------:R-:W-:-:S04]  /*2c00*/  @!P1 IMAD R9, R9, R29, RZ ;  /* 0x0000001d09099224 */ /* 0x000fc800078e02ff */
[----:B------:R-:W-:Y:S01]  /*2c10*/  @!P1 IMAD R9, R9, 0x8, R2 ;  /* 0x0000000809099824 */ /* 0x000fe200078e0202 */
[----:B---3--:R-:W-:-:S07]  /*2c20*/  @P0 DADD R16, -R20, R16 ;  /* 0x0000000014100229 */ /* 0x008fce0000000110 */
[----:B------:R3:W-:Y:S04]  /*2c30*/  @P0 STL.64 [R1+0x230], R16 ;  /* 0x0002301001000387 */ /* 0x0007e80000100a00 */
[----:B-1----:R-:W4:Y:S02]  /*2c40*/  @!P1 LDL.64 R12, [R9] ;  /* 0x00000000090c9983 */ /* 0x002f240000100a00 */
[----:B----4-:R-:W-:-:S07]  /*2c50*/  @!P1 DADD R12, -R24, R12 ;  /* 0x00000000180c9229 */ /* 0x010fce000000010c */
[----:B------:R3:W-:Y:S04]  /*2c60*/  @!P1 STL.64 [R1+0x220], R12 ;  /* 0x0002200c01009387 */ /* 0x0007e80000100a00 */
[----:B--2---:R-:W2:Y:S02]  /*2c70*/  @!P1 LDL.64 R14, [R9+0x8] ;  /* 0x00000800090e9983 */ /* 0x004ea40000100a00 */
[----:B--2---:R-:W-:-:S07]  /*2c80*/  @!P1 DADD R14, -R22, R14 ;  /* 0x00000000160e9229 */ /* 0x004fce000000010e */
[----:B------:R3:W-:Y:S04]  /*2c90*/  @!P1 STL.64 [R1+0x228], R14 ;  /* 0x0002280e01009387 */ /* 0x0007e80000100a00 */
[----:B------:R-:W2:Y:S02]  /*2ca0*/  @!P1 LDL.64 R18, [R9+0x10] ;  /* 0x0000100009129983 */ /* 0x000ea40000100a00 */
[----:B--2---:R-:W-:-:S07]  /*2cb0*/  @!P1 DADD R18, -R20, R18 ;  /* 0x0000000014129229 */ /* 0x004fce0000000112 */
[----:B------:R3:W-:Y:S04]  /*2cc0*/  @!P1 STL.64 [R1+0x230], R18 ;  /* 0x0002301201009387 */ /* 0x0007e80000100a00 */
.L_x_5:
[----:B------:R-:W-:Y:S01]  /*2cd0*/  IADD3 R28, PT, PT, R28, 0x1, RZ ;  /* 0x000000011c1c7810 */ /* 0x000fe20007ffe0ff */
[----:B------:R-:W-:Y:S01]  /*2ce0*/  VIADD R27, R27, 0x1 ;  /* 0x000000011b1b7836 */ /* 0x000fe20000000000 */
[----:B------:R-:W-:Y:S06]  /*2cf0*/  BRA.U UP0, `(.L_x_23) ;  /* 0xffffffdd00587547 */ /* 0x000fec000b83ffff */
.L_x_4:
[----:B------:R-:W-:Y:S04]  /*2d00*/  BSSY.RECONVERGENT B0, `(.L_x_24) ;  /* 0x00001e3000007945 */ /* 0x000fe80003800200 */
[----:B------:R-:W-:Y:S01]  /*2d10*/  BSSY.RELIABLE B6, `(.L_x_25) ;  /* 0x0000132000067945 */ /* 0x000fe20003800100 */
[----:B0-2---:R-:W-:-:S07]  /*2d20*/  IMAD.MOV.U32 R6, RZ, RZ, RZ ;  /* 0x000000ffff067224 */ /* 0x005fce00078e00ff */
.L_x_46:
[----:B012---:R-:W-:-:S04]  /*2d30*/  IMAD R4, R6, 0x7, RZ ;  /* 0x0000000706047824 */ /* 0x007fc800078e02ff */
[----:B------:R-:W-:-:S05]  /*2d40*/  IMAD R7, R4, 0x8, R3 ;  /* 0x0000000804077824 */ /* 0x000fca00078e0203 */
[----:B-1-3--:R-:W2:Y:S01]  /*2d50*/  LDL.64 R16, [R7] ;  /* 0x0000000007107983 */ /* 0x00aea20000100a00 */
[----:B------:R-:W-:Y:S01]  /*2d60*/  IMAD.MOV.U32 R10, RZ, RZ, 0xc924223 ;  /* 0x0c924223ff0a7424 */ /* 0x000fe200078e00ff */
[----:B----4-:R-:W-:Y:S01]  /*2d70*/  MOV R11, 0x3bc79ca1 ;  /* 0x3bc79ca1000b7802 */ /* 0x010fe20000000f00 */
[----:B------:R-:W-:Y:S01]  /*2d80*/  IMAD.MOV.U32 R8, RZ, RZ, R6 ;  /* 0x000000ffff087224 */ /* 0x000fe200078e0006 */
[----:B------:R-:W-:Y:S01]  /*2d90*/  BSSY.RECONVERGENT B1, `(.L_x_26) ;  /* 0x0000036000017945 */ /* 0x000fe20003800200 */
[----:B------:R-:W-:-:S03]  /*2da0*/  IMAD R9, R6, 0x6, RZ ;  /* 0x0000000606097824 */ /* 0x000fc600078e02ff */
[----:B--2---:R-:W-:-:S06]  /*2db0*/  DSETP.GT.AND P0, PT, |R16|, R10, PT ;  /* 0x0000000a1000722a */ /* 0x004fcc0003f04200 */
[C---:B------:R-:W-:Y:S01]  /*2dc0*/  SEL R19, R6.reuse, 0xffffffff, P0 ;  /* 0xffffffff06137807 */ /* 0x040fe20000000000 */
[----:B------:R-:W-:-:S05]  /*2dd0*/  VIADD R6, R6, 0x1 ;  /* 0x0000000106067836 */ /* 0x000fca0000000000 */
[----:B------:R-:W-:-:S13]  /*2de0*/  ISETP.NE.AND P0, PT, R6, 0x6, PT ;  /* 0x000000060600780c */ /* 0x000fda0003f05270 */
[----:B------:R-:W-:Y:S05]  /*2df0*/  @!P0 BRA `(.L_x_27) ;  /* 0x0000000000bc8947 */ /* 0x000fea0003800000 */
[----:B------:R-:W2:Y:S01]  /*2e00*/  LDL.64 R4, [R7+0x8] ;  /* 0x0000080007047983 */ /* 0x000ea20000100a00 */
[----:B------:R-:W-:Y:S01]  /*2e10*/  DSETP.MAX.AND P0, P1, |R16|, R10, PT ;  /* 0x0000000a1000722a */ /* 0x000fe2000390f200 */
[----:B----4-:R-:W-:Y:S01]  /*2e20*/  IMAD.MOV.U32 R15, RZ, RZ, R11 ;  /* 0x000000ffff0f7224 */ /* 0x010fe200078e000b */
[----:B-----5:R-:W-:Y:S01]  /*2e30*/  MOV R13, R10 ;  /* 0x0000000a000d7202 */ /* 0x020fe20000000f00 */
[----:B------:R-:W-:Y:S02]  /*2e40*/  IMAD.MOV.U32 R12, RZ, RZ, R17 ;  /* 0x000000ffff0c7224 */ /* 0x000fe400078e0011 */
[----:B------:R-:W-:Y:S02]  /*2e50*/  VIADD R14, R8, 0x2 ;  /* 0x00000002080e7836 */ /* 0x000fe40000000000 */
[----:B------:R-:W-:Y:S01]  /*2e60*/  IMAD.MOV.U32 R10, RZ, RZ, R16 ;  /* 0x000000ffff0a7224 */ /* 0x000fe200078e0010 */
[----:B------:R-:W-:-:S04]  /*2e70*/  FSEL R21, |R12|, R15, P0 ;  /* 0x0000000f0c157208 */ /* 0x000fc80000000200 */
[----:B------:R-:W-:Y:S02]  /*2e80*/  SEL R12, R10, R13, P0 ;  /* 0x0000000d0a0c7207 */ /* 0x000fe40000000000 */
[----:B------:R-:W-:Y:S02]  /*2e90*/  @P1 LOP3.LUT R21, R15, 0x80000, RZ, 0xfc, !PT ;  /* 0x000800000f151812 */ /* 0x000fe400078efcff */
[----:B------:R-:W-:-:S03]  /*2ea0*/  ISETP.NE.AND P1, PT, R14, 0x6, PT ;  /* 0x000000060e00780c */ /* 0x000fc60003f25270 */
[----:B------:R-:W-:Y:S01]  /*2eb0*/  IMAD.MOV.U32 R13, RZ, RZ, R21 ;  /* 0x000000ffff0d7224 */ /* 0x000fe200078e0015 */
[----:B--2---:R-:W-:-:S05]  /*2ec0*/  DADD R10, -RZ, |R4| ;  /* 0x00000000ff0a7229 */ /* 0x004fca0000000504 */
[----:B------:R-:W-:-:S06]  /*2ed0*/  DSETP.GT.AND P0, PT, |R4|, R12, PT ;  /* 0x0000000c0400722a */ /* 0x000fcc0003f04200 */
[----:B------:R-:W-:Y:S02]  /*2ee0*/  SEL R19, R6, R19, P0 ;  /* 0x0000001306137207 */ /* 0x000fe40000000000 */
[----:B------:R-:W-:Y:S02]  /*2ef0*/  FSEL R10, R10, R12, P0 ;  /* 0x0000000c0a0a7208 */ /* 0x000fe40000000000 */
[----:B------:R-:W-:Y:S01]  /*2f00*/  FSEL R11, R11, R13, P0 ;  /* 0x0000000d0b0b7208 */ /* 0x000fe20000000000 */
[----:B------:R-:W-:Y:S06]  /*2f10*/  @!P1 BRA `(.L_x_27) ;  /* 0x0000000000749947 */ /* 0x000fec0003800000 */
[----:B------:R-:W2:Y:S01]  /*2f20*/  LDL.64 R4, [R7+0x10] ;  /* 0x0000100007047983 */ /* 0x000ea20000100a00 */
[----:B------:R-:W-:-:S05]  /*2f30*/  VIADD R18, R8, 0x3 ;  /* 0x0000000308127836 */ /* 0x000fca0000000000 */
[----:B------:R-:W-:Y:S01]  /*2f40*/  ISETP.NE.AND P1, PT, R18, 0x6, PT ;  /* 0x000000061200780c */ /* 0x000fe20003f25270 */
[----:B--2---:R-:W-:Y:S02]  /*2f50*/  DADD R12, -RZ, |R4| ;  /* 0x00000000ff0c7229 */ /* 0x004fe40000000504 */
[----:B------:R-:W-:-:S06]  /*2f60*/  DSETP.GT.AND P0, PT, |R4|, R10, PT ;  /* 0x0000000a0400722a */ /* 0x000fcc0003f04200 */
[----:B------:R-:W-:Y:S02]  /*2f70*/  SEL R19, R14, R19, P0 ;  /* 0x000000130e137207 */ /* 0x000fe40000000000 */
[----:B------:R-:W-:Y:S02]  /*2f80*/  FSEL R10, R12, R10, P0 ;  /* 0x0000000a0c0a7208 */ /* 0x000fe40000000000 */
[----:B------:R-:W-:Y:S01]  /*2f90*/  FSEL R11, R13, R11, P0 ;  /* 0x0000000b0d0b7208 */ /* 0x000fe20000000000 */
[----:B------:R-:W-:Y:S06]  /*2fa0*/  @!P1 BRA `(.L_x_27) ;  /* 0x0000000000509947 */ /* 0x000fec0003800000 */
[----:B------:R-:W2:Y:S01]  /*2fb0*/  LDL.64 R4, [R7+0x18] ;  /* 0x0000180007047983 */ /* 0x000ea20000100a00 */
[----:B------:R-:W-:-:S04]  /*2fc0*/  IADD3 R20, PT, PT, R8, 0x4, RZ ;  /* 0x0000000408147810 */ /* 0x000fc80007ffe0ff */
[----:B------:R-:W-:Y:S01]  /*2fd0*/  ISETP.NE.AND P1, PT, R20, 0x6, PT ;  /* 0x000000061400780c */ /* 0x000fe20003f25270 */
[----:B--2---:R-:W-:Y:S02]  /*2fe0*/  DADD R12, -RZ, |R4| ;  /* 0x00000000ff0c7229 */ /* 0x004fe40000000504 */
[----:B------:R-:W-:-:S06]  /*2ff0*/  DSETP.GT.AND P0, PT, |R4|, R10, PT ;  /* 0x0000000a0400722a */ /* 0x000fcc0003f04200 */
[----:B------:R-:W-:Y:S02]  /*3000*/  SEL R19, R18, R19, P0 ;  /* 0x0000001312137207 */ /* 0x000fe40000000000 */
[----:B------:R-:W-:Y:S02]  /*3010*/  FSEL R12, R12, R10, P0 ;  /* 0x0000000a0c0c7208 */ /* 0x000fe40000000000 */
[----:B------:R-:W-:Y:S01]  /*3020*/  FSEL R13, R13, R11, P0 ;  /* 0x0000000b0d0d7208 */ /* 0x000fe20000000000 */
[----:B------:R-:W-:Y:S06]  /*3030*/  @!P1 BRA `(.L_x_27) ;  /* 0x00000000002c9947 */ /* 0x000fec0003800000 */
[----:B------:R-:W-:Y:S01]  /*3040*/  VIADD R18, R8, 0x5 ;  /* 0x0000000508127836 */ /* 0x000fe20000000000 */
[----:B------:R-:W2:Y:S04]  /*3050*/  LDL.64 R4, [R7+0x20] ;  /* 0x0000200007047983 */ /* 0x000ea80000100a00 */
[----:B------:R-:W-:-:S13]  /*3060*/  ISETP.NE.AND P2, PT, R18, 0x6, PT ;  /* 0x000000061200780c */ /* 0x000fda0003f45270 */
[----:B------:R-:W3:Y:S01]  /*3070*/  @P2 LDL.64 R10, [R7+0x28] ;  /* 0x00002800070a2983 */ /* 0x000ee20000100a00 */
[----:B--2---:R-:W-:Y:S02]  /*3080*/  DADD R14, -RZ, |R4| ;  /* 0x00000000ff0e7229 */ /* 0x004fe40000000504 */
[----:B------:R-:W-:-:S06]  /*3090*/  DSETP.GT.AND P0, PT, |R4|, R12, PT ;  /* 0x0000000c0400722a */ /* 0x000fcc0003f04200 */
[----:B------:R-:W-:Y:S02]  /*30a0*/  SEL R19, R20, R19, P0 ;  /* 0x0000001314137207 */ /* 0x000fe40000000000 */
[----:B------:R-:W-:Y:S02]  /*30b0*/  FSEL R4, R14, R12, P0 ;  /* 0x0000000c0e047208 */ /* 0x000fe40000000000 */
[----:B------:R-:W-:-:S06]  /*30c0*/  FSEL R5, R15, R13, P0 ;  /* 0x0000000d0f057208 */ /* 0x000fcc0000000000 */
[----:B---3--:R-:W-:-:S06]  /*30d0*/  @P2 DSETP.GT.AND P1, PT, |R10|, R4, PT ;  /* 0x000000040a00222a */ /* 0x008fcc0003f24200 */
[----:B------:R-:W-:-:S08]  /*30e0*/  @P2 SEL R19, R18, R19, P1 ;  /* 0x0000001312132207 */ /* 0x000fd00000800000 */
.L_x_27:
[----:B------:R-:W-:Y:S05]  /*30f0*/  BSYNC.RECONVERGENT B1 ;  /* 0x0000000000017941 */ /* 0x000fea0003800200 */
.L_x_26:
[----:B------:R-:W-:Y:S01]  /*3100*/  ISETP.GT.AND P0, PT, R19, R8, PT ;  /* 0x000000081300720c */ /* 0x000fe20003f04270 */
[----:B------:R-:W-:-:S12]  /*3110*/  BSSY.RECONVERGENT B1, `(.L_x_28) ;  /* 0x000002b000017945 */ /* 0x000fd80003800200 */
[----:B------:R-:W-:Y:S05]  /*3120*/  @!P0 BRA `(.L_x_29) ;  /* 0x0000000000a48947 */ /* 0x000fea0003800000 */
[----:B------:R-:W-:-:S04]  /*3130*/  IMAD.IADD R4, R9, 0x1, R19 ;  /* 0x0000000109047824 */ /* 0x000fc800078e0213 */
[----:B----45:R-:W-:-:S05]  /*3140*/  IMAD R13, R4, 0x8, R3 ;  /* 0x00000008040d7824 */ /* 0x030fca00078e0203 */
[----:B------:R-:W2:Y:S01]  /*3150*/  LDL.64 R4, [R13] ;  /* 0x000000000d047983 */ /* 0x000ea20000100a00 */
[----:B------:R-:W-:-:S03]  /*3160*/  ISETP.NE.AND P0, PT, R6, 0x7, PT ;  /* 0x000000070600780c */ /* 0x000fc60003f05270 */
[----:B--2---:R0:W-:Y:S04]  /*3170*/  STL.64 [R7], R4 ;  /* 0x0000000407007387 */ /* 0x0041e80000100a00 */
[----:B------:R0:W-:Y:S06]  /*3180*/  STL.64 [R13], R16 ;  /* 0x000000100d007387 */ /* 0x0001ec0000100a00 */
[----:B------:R-:W-:Y:S05]  /*3190*/  @!P0 BRA `(.L_x_29) ;  /* 0x0000000000888947 */ /* 0x000fea0003800000 */
[----:B------:R-:W2:Y:S04]  /*31a0*/  LDL.64 R10, [R13+0x30] ;  /* 0x000030000d0a7983 */ /* 0x000ea80000100a00 */
[----:B0-----:R-:W3:Y:S01]  /*31b0*/  LDL.64 R4, [R7+0x30] ;  /* 0x0000300007047983 */ /* 0x001ee20000100a00 */
[----:B------:R-:W-:-:S03]  /*31c0*/  ISETP.NE.AND P0, PT, R8, 0x5, PT ;  /* 0x000000050800780c */ /* 0x000fc60003f05270 */
[----:B--2---:R1:W-:Y:S04]  /*31d0*/  STL.64 [R7+0x30], R10 ;  /* 0x0000300a07007387 */ /* 0x0043e80000100a00 */
[----:B---3--:R1:W-:Y:S06]  /*31e0*/  STL.64 [R13+0x30], R4 ;  /* 0x000030040d007387 */ /* 0x0083ec0000100a00 */
[----:B------:R-:W-:Y:S05]  /*31f0*/  @!P0 BRA `(.L_x_29) ;  /* 0x0000000000708947 */ /* 0x000fea0003800000 */
[----:B-1----:R-:W2:Y:S04]  /*3200*/  LDL.64 R10, [R13+0x60] ;  /* 0x000060000d0a7983 */ /* 0x002ea80000100a00 */
[----:B------:R-:W3:Y:S01]  /*3210*/  LDL.64 R4, [R7+0x60] ;  /* 0x0000600007047983 */ /* 0x000ee20000100a00 */
[----:B------:R-:W-:-:S03]  /*3220*/  ISETP.NE.AND P0, PT, R8, 0x4, PT ;  /* 0x000000040800780c */ /* 0x000fc60003f05270 */
[----:B--2---:R2:W-:Y:S04]  /*3230*/  STL.64 [R7+0x60], R10 ;  /* 0x0000600a07007387 */ /* 0x0045e80000100a00 */
[----:B---3--:R2:W-:Y:S06]  /*3240*/  STL.64 [R13+0x60], R4 ;  /* 0x000060040d007387 */ /* 0x0085ec0000100a00 */
[----:B------:R-:W-:Y:S05]  /*3250*/  @!P0 BRA `(.L_x_29) ;  /* 0x0000000000588947 */ /* 0x000fea0003800000 */
[----:B--2---:R-:W2:Y:S04]  /*3260*/  LDL.64 R10, [R13+0x90] ;  /* 0x000090000d0a7983 */ /* 0x004ea80000100a00 */
[----:B------:R-:W3:Y:S01]  /*3270*/  LDL.64 R4, [R7+0x90] ;  /* 0x0000900007047983 */ /* 0x000ee20000100a00 */
[----:B------:R-:W-:-:S03]  /*3280*/  ISETP.NE.AND P0, PT, R8, 0x3, PT ;  /* 0x000000030800780c */ /* 0x000fc60003f05270 */
[----:B--2---:R0:W-:Y:S04]  /*3290*/  STL.64 [R7+0x90], R10 ;  /* 0x0000900a07007387 */ /* 0x0041e80000100a00 */
[----:B---3--:R0:W-:Y:S06]  /*32a0*/  STL.64 [R13+0x90], R4 ;  /* 0x000090040d007387 */ /* 0x0081ec0000100a00 */
[----:B------:R-:W-:Y:S05]  /*32b0*/  @!P0 BRA `(.L_x_29) ;  /* 0x0000000000408947 */ /* 0x000fea0003800000 */
[----:B0-----:R-:W2:Y:S04]  /*32c0*/  LDL.64 R10, [R13+0xc0] ;  /* 0x0000c0000d0a7983 */ /* 0x001ea80000100a00 */
        /* <DEDUP_REMOVED lines=12> */
[----:B------:R-:W3:Y:S04]  /*3390*/  LDL.64 R4, [R7+0x120] ;  /* 0x0001200007047983 */ /* 0x000ee80000100a00 */
[----:B--2---:R0:W-:Y:S04]  /*33a0*/  STL.64 [R7+0x120], R10 ;  /* 0x0001200a07007387 */ /* 0x0041e80000100a00 */
[----:B---3--:R0:W-:Y:S02]  /*33b0*/  STL.64 [R13+0x120], R4 ;  /* 0x000120040d007387 */ /* 0x0081e40000100a00 */
.L_x_29:
[----:B------:R-:W-:Y:S05]  /*33c0*/  BSYNC.RECONVERGENT B1 ;  /* 0x0000000000017941 */ /* 0x000fea0003800200 */
.L_x_28:
[----:B------:R-:W-:-:S13]  /*33d0*/  ISETP.GE.AND P0, PT, R19, RZ, PT ;  /* 0x000000ff1300720c */ /* 0x000fda0003f06270 */
[----:B------:R-:W-:Y:S05]  /*33e0*/  @!P0 BREAK.RELIABLE B6 ;  /* 0x0000000000068942 */ /* 0x000fea0003800100 */
[----:B------:R-:W-:Y:S05]  /*33f0*/  @!P0 BRA `(.L_x_30) ;  /* 0x0000001400cc8947 */ /* 0x000fea0003800000 */
[----:B------:R-:W-:Y:S01]  /*3400*/  ISETP.GT.U32.AND P0, PT, R8, 0x4, PT ;  /* 0x000000040800780c */ /* 0x000fe20003f04070 */
[----:B------:R-:W-:-:S12]  /*3410*/  BSSY.RECONVERGENT B2, `(.L_x_31) ;  /* 0x00000bf000027945 */ /* 0x000fd80003800200 */
[----:B------:R-:W-:Y:S05]  /*3420*/  @P0 BRA `(.L_x_32) ;  /* 0x0000000800f40947 */ /* 0x000fea0003800000 */
[----:B012---:R-:W-:Y:S01]  /*3430*/  LOP3.LUT R4, R8, 0x1, RZ, 0xc0, !PT ;  /* 0x0000000108047812 */ /* 0x007fe200078ec0ff */
[----:B------:R-:W-:Y:S01]  /*3440*/  BSSY.RELIABLE B3, `(.L_x_33) ;  /* 0x0000041000037945 */ /* 0x000fe20003800100 */
[----:B------:R-:W-:Y:S02]  /*3450*/  IMAD.MOV.U32 R10, RZ, RZ, R8 ;  /* 0x000000ffff0a7224 */ /* 0x000fe400078e0008 */
[----:B------:R-:W-:-:S13]  /*3460*/  ISETP.NE.U32.AND P0, PT, R4, 0x1, PT ;  /* 0x000000010400780c */ /* 0x000fda0003f05070 */
[----:B------:R-:W-:Y:S05]  /*3470*/  @!P0 BRA `(.L_x_34) ;  /* 0x0000000000e88947 */ /* 0x000fea0003800000 */
[----:B----4-:R-:W2:Y:S04]  /*3480*/  LDL.64 R14, [R7] ;  /* 0x00000000070e7983 */ /* 0x010ea80000100a00 */
[----:B------:R-:W3:Y:S01]  /*3490*/  LDL.64 R44, [R7+0x8] ;  /* 0x00000800072c7983 */ /* 0x000ee20000100a00 */
[----:B------:R-:W-:Y:S01]  /*34a0*/  MOV R4, 0x1 ;  /* 0x0000000100047802 */ /* 0x000fe20000000f00 */
[----:B------:R-:W-:Y:S01]  /*34b0*/  BSSY.RECONVERGENT B4, `(.L_x_35) ;  /* 0x0000015000047945 */ /* 0x000fe20003800200 */
[----:B--2---:R-:W0:Y:S04]  /*34c0*/  MUFU.RCP64H R5, R15 ;  /* 0x0000000f00057308 */ /* 0x004e280000001800 */
[----:B0-----:R-:W-:-:S08]  /*34d0*/  DFMA R10, -R14, R4, 1 ;  /* 0x3ff000000e0a742b */ /* 0x001fd00000000104 */
[----:B------:R-:W-:-:S08]  /*34e0*/  DFMA R10, R10, R10, R10 ;  /* 0x0000000a0a0a722b */ /* 0x000fd0000000000a */
[----:B------:R-:W-:-:S08]  /*34f0*/  DFMA R10, R4, R10, R4 ;  /* 0x0000000a040a722b */ /* 0x000fd00000000004 */
[----:B------:R-:W-:-:S08]  /*3500*/  DFMA R4, -R14, R10, 1 ;  /* 0x3ff000000e04742b */ /* 0x000fd0000000010a */
[----:B------:R-:W-:-:S08]  /*3510*/  DFMA R4, R10, R4, R10 ;  /* 0x000000040a04722b */ /* 0x000fd0000000000a */
[----:B---3--:R-:W-:-:S08]  /*3520*/  DMUL R10, R44, -R4 ;  /* 0x800000042c0a7228 */ /* 0x008fd00000000000 */
[--C-:B-----5:R-:W-:Y:S02]  /*3530*/  DFMA R12, -R14, R10, -R44.reuse ;  /* 0x0000000a0e0c722b */ /* 0x120fe4000000092c */
[----:B------:R-:W-:-:S06]  /*3540*/  DADD R44, -RZ, -R44 ;  /* 0x00000000ff2c7229 */ /* 0x000fcc000000092c */
[----:B------:R-:W-:-:S04]  /*3550*/  DFMA R4, R4, R12, R10 ;  /* 0x0000000c0404722b */ /* 0x000fc8000000000a */
[----:B------:R-:W-:-:S06]  /*3560*/  FSETP.GEU.AND P1, PT, |R45|, 6.5827683646048100446e-37, PT ;  /* 0x036000002d00780b */ /* 0x000fcc0003f2e200 */
[----:B------:R-:W-:-:S05]  /*3570*/  FFMA R10, RZ, R15, R5 ;  /* 0x0000000fff0a7223 */ /* 0x000fca0000000005 */
[----:B------:R-:W-:-:S13]  /*3580*/  FSETP.GT.AND P0, PT, |R10|, 1.469367938527859385e-39, PT ;  /* 0x001000000a00780b */ /* 0x000fda0003f04200 */
[----:B------:R-:W-:Y:S05]  /*3590*/  @P0 BRA P1, `(.L_x_36) ;  /* 0x0000000000180947 */ /* 0x000fea0000800000 */
[----:B------:R-:W-:Y:S01]  /*35a0*/  IMAD.MOV.U32 R48, RZ, RZ, R14 ;  /* 0x000000ffff307224 */ /* 0x000fe200078e000e */
[----:B------:R-:W-:Y:S01]  /*35b0*/  MOV R54, 0x35e0 ;  /* 0x000035e000367802 */ /* 0x000fe20000000f00 */
[----:B------:R-:W-:-:S07]  /*35c0*/  IMAD.MOV.U32 R49, RZ, RZ, R15 ;  /* 0x000000ffff317224 */ /* 0x000fce00078e000f */
[----:B------:R-:W-:Y:S05]  /*35d0*/  CALL.REL.NOINC `($__internal_1_$__cuda_sm20_div_rn_f64_full) ;  /* 0x0000008000d47944 */ /* 0x000fea0003c00000 */
[----:B------:R-:W-:Y:S02]  /*35e0*/  IMAD.MOV.U32 R4, RZ, RZ, R56 ;  /* 0x000000ffff047224 */ /* 0x000fe400078e0038 */
[----:B------:R-:W-:-:S07]  /*35f0*/  IMAD.MOV.U32 R5, RZ, RZ, R57 ;  /* 0x000000ffff057224 */ /* 0x000fce00078e0039 */
.L_x_36:
[----:B------:R-:W-:Y:S05]  /*3600*/  BSYNC.RECONVERGENT B4 ;  /* 0x0000000000047941 */ /* 0x000fea0003800200 */
.L_x_35:
[----:B------:R-:W2:Y:S04]  /*3610*/  LDL.64 R10, [R7+0x30] ;  /* 0x00003000070a7983 */ /* 0x000ea80000100a00 */
[----:B------:R-:W2:Y:S04]  /*3620*/  LDL.64 R12, [R7+0x38] ;  /* 0x00003800070c7983 */ /* 0x000ea80000100a00 */
[----:B------:R-:W3:Y:S04]  /*3630*/  LDL.64 R14, [R7+0x60] ;  /* 0x00006000070e7983 */ /* 0x000ee80000100a00 */
[----:B------:R-:W3:Y:S01]  /*3640*/  LDL.64 R16, [R7+0x68] ;  /* 0x0000680007107983 */ /* 0x000ee20000100a00 */
[----:B------:R-:W-:-:S13]  /*3650*/  ISETP.NE.AND P0, PT, R8, 0x4, PT ;  /* 0x000000040800780c */ /* 0x000fda0003f05270 */
[----:B------:R-:W-:Y:S05]  /*3660*/  @!P0 BREAK.RELIABLE B3 ;  /* 0x0000000000038942 */ /* 0x000fea0003800100 */
[----:B--2---:R-:W-:-:S07]  /*3670*/  DFMA R10, R10, R4, R12 ;  /* 0x000000040a0a722b */ /* 0x004fce000000000c */
[----:B------:R0:W-:Y:S01]  /*3680*/  STL.64 [R7+0x38], R10 ;  /* 0x0000380a07007387 */ /* 0x0001e20000100a00 */
[----:B---3--:R-:W-:-:S07]  /*3690*/  DFMA R14, R14, R4, R16 ;  /* 0x000000040e0e722b */ /* 0x008fce0000000010 */
[----:B------:R0:W-:Y:S01]  /*36a0*/  STL.64 [R7+0x68], R14 ;  /* 0x0000680e07007387 */ /* 0x0001e20000100a00 */
[----:B------:R-:W-:Y:S05]  /*36b0*/  @!P0 BRA `(.L_x_32) ;  /* 0x0000000800508947 */ /* 0x000fea0003800000 */
[----:B0-----:R-:W2:Y:S04]  /*36c0*/  LDL.64 R10, [R7+0x90] ;  /* 0x00009000070a7983 */ /* 0x001ea80000100a00 */
[----:B------:R-:W2:Y:S04]  /*36d0*/  LDL.64 R12, [R7+0x98] ;  /* 0x00009800070c7983 */ /* 0x000ea80000100a00 */
[----:B------:R-:W3:Y:S04]  /*36e0*/  LDL.64 R14, [R7+0xc0] ;  /* 0x0000c000070e7983 */ /* 0x000ee80000100a00 */
[----:B------:R-:W3:Y:S01]  /*36f0*/  LDL.64 R16, [R7+0xc8] ;  /* 0x0000c80007107983 */ /* 0x000ee20000100a00 */
[----:B------:R-:W-:Y:S01]  /*3700*/  ISETP.NE.AND P0, PT, R8, 0x2, PT ;  /* 0x000000020800780c */ /* 0x000fe20003f05270 */
[----:B------:R-:W-:Y:S01]  /*3710*/  BSSY.RECONVERGENT B1, `(.L_x_34) ;  /* 0x0000010000017945 */ /* 0x000fe20003800200 */
[----:B--2---:R-:W-:Y:S01]  /*3720*/  DFMA R12, R10, R4, R12 ;  /* 0x000000040a0c722b */ /* 0x004fe2000000000c */
[----:B------:R-:W-:-:S06]  /*3730*/  MOV R10, 0x3 ;  /* 0x00000003000a7802 */ /* 0x000fcc0000000f00 */
[----:B------:R0:W-:Y:S01]  /*3740*/  STL.64 [R7+0x98], R12 ;  /* 0x0000980c07007387 */ /* 0x0001e20000100a00 */
[----:B---3--:R-:W-:-:S07]  /*3750*/  DFMA R14, R14, R4, R16 ;  /* 0x000000040e0e722b */ /* 0x008fce0000000010 */
[----:B------:R0:W-:Y:S01]  /*3760*/  STL.64 [R7+0xc8], R14 ;  /* 0x0000c80e07007387 */ /* 0x0001e20000100a00 */
[----:B------:R-:W-:Y:S05]  /*3770*/  @!P0 BRA `(.L_x_37) ;  /* 0x0000000000248947 */ /* 0x000fea0003800000 */
[----:B------:R-:W2:Y:S04]  /*3780*/  LDL.64 R10, [R7+0xf0] ;  /* 0x0000f000070a7983 */ /* 0x000ea80000100a00 */
[----:B0-----:R-:W2:Y:S04]  /*3790*/  LDL.64 R12, [R7+0xf8] ;  /* 0x0000f800070c7983 */ /* 0x001ea80000100a00 */
[----:B------:R-:W3:Y:S04]  /*37a0*/  LDL.64 R14, [R7+0x120] ;  /* 0x00012000070e7983 */ /* 0x000ee80000100a00 */
[----:B------:R-:W3:Y:S01]  /*37b0*/  LDL.64 R16, [R7+0x128] ;  /* 0x0001280007107983 */ /* 0x000ee20000100a00 */
[----:B--2---:R-:W-:Y:S01]  /*37c0*/  DFMA R12, R10, R4, R12 ;  /* 0x000000040a0c722b */ /* 0x004fe2000000000c */
[----:B------:R-:W-:-:S06]  /*37d0*/  IMAD.MOV.U32 R10, RZ, RZ, R6 ;  /* 0x000000ffff0a7224 */ /* 0x000fcc00078e0006 */
[----:B------:R1:W-:Y:S01]  /*37e0*/  STL.64 [R7+0xf8], R12 ;  /* 0x0000f80c07007387 */ /* 0x0003e20000100a00 */
[----:B---3--:R-:W-:-:S07]  /*37f0*/  DFMA R14, R14, R4, R16 ;  /* 0x000000040e0e722b */ /* 0x008fce0000000010 */
[----:B------:R1:W-:Y:S04]  /*3800*/  STL.64 [R7+0x128], R14 ;  /* 0x0001280e07007387 */ /* 0x0003e80000100a00 */
.L_x_37:
[----:B------:R-:W-:Y:S05]  /*3810*/  BSYNC.RECONVERGENT B1 ;  /* 0x0000000000017941 */ /* 0x000fea0003800200 */
.L_x_34:
[----:B------:R-:W-:-:S13]  /*3820*/  ISETP.NE.AND P0, PT, R8, 0x4, PT ;  /* 0x000000040800780c */ /* 0x000fda0003f05270 */
[----:B------:R-:W-:Y:S05]  /*3830*/  @!P0 BREAK.RELIABLE B3 ;  /* 0x0000000000038942 */ /* 0x000fea0003800100 */
[----:B------:R-:W-:Y:S05]  /*3840*/  @!P0 BRA `(.L_x_32) ;  /* 0x0000000400ec8947 */ /* 0x000fea0003800000 */
[----:B------:R-:W-:Y:S05]  /*3850*/  BSYNC.RELIABLE B3 ;  /* 0x0000000000037941 */ /* 0x000fea0003800100 */
.L_x_33:
[----:B--2---:R-:W2:Y:S01]  /*3860*/  LDL.64 R16, [R7] ;  /* 0x0000000007107983 */ /* 0x004ea20000100a00 */
[----:B------:R-:W-:-:S04]  /*3870*/  IMAD.IADD R4, R9, 0x1, R10 ;  /* 0x0000000109047824 */ /* 0x000fc800078e020a */
[----:B01-34-:R-:W-:-:S05]  /*3880*/  IMAD.U32 R11, R4, 0x8, R1 ;  /* 0x00000008040b7824 */ /* 0x01bfca00078e0001 */
[----:B------:R-:W3:Y:S01]  /*3890*/  LDL.64 R44, [R11+0x78] ;  /* 0x000078000b2c7983 */ /* 0x000ee20000100a00 */
[----:B------:R-:W-:Y:S01]  /*38a0*/  IMAD.MOV.U32 R4, RZ, RZ, 0x1 ;  /* 0x00000001ff047424 */ /* 0x000fe200078e00ff */
[----:B------:R-:W-:Y:S01]  /*38b0*/  BSSY.RECONVERGENT B3, `(.L_x_38) ;  /* 0x0000016000037945 */ /* 0x000fe20003800200 */
[----:B------:R-:W-:Y:S01]  /*38c0*/  ISETP.NE.AND P1, PT, R6, 0x6, PT ;  /* 0x000000060600780c */ /* 0x000fe20003f25270 */
[----:B--2---:R-:W0:Y:S03]  /*38d0*/  MUFU.RCP64H R5, R17 ;  /* 0x0000001100057308 */ /* 0x004e260000001800 */
[----:B01--45:R-:W-:-:S08]  /*38e0*/  DFMA R12, -R16, R4, 1 ;  /* 0x3ff00000100c742b */ /* 0x033fd00000000104 */
[----:B------:R-:W-:-:S08]  /*38f0*/  DFMA R12, R12, R12, R12 ;  /* 0x0000000c0c0c722b */ /* 0x000fd0000000000c */
[----:B------:R-:W-:-:S08]  /*3900*/  DFMA R12, R4, R12, R4 ;  /* 0x0000000c040c722b */ /* 0x000fd00000000004 */
[----:B------:R-:W-:-:S08]  /*3910*/  DFMA R4, -R16, R12, 1 ;  /* 0x3ff000001004742b */ /* 0x000fd0000000010c */
[----:B------:R-:W-:-:S08]  /*3920*/  DFMA R4, R12, R4, R12 ;  /* 0x000000040c04722b */ /* 0x000fd0000000000c */
[----:B---3--:R-:W-:-:S08]  /*3930*/  DMUL R12, R44, -R4 ;  /* 0x800000042c0c7228 */ /* 0x008fd00000000000 */
[--C-:B------:R-:W-:Y:S02]  /*3940*/  DFMA R14, -R16, R12, -R44.reuse ;  /* 0x0000000c100e722b */ /* 0x100fe4000000092c */
[----:B------:R-:W-:-:S06]  /*3950*/  DADD R44, -RZ, -R44 ;  /* 0x00000000ff2c7229 */ /* 0x000fcc000000092c */
[----:B------:R-:W-:-:S04]  /*3960*/  DFMA R4, R4, R14, R12 ;  /* 0x0000000e0404722b */ /* 0x000fc8000000000c */
[----:B------:R-:W-:-:S06]  /*3970*/  FSETP.GEU.AND P2, PT, |R45|, 6.5827683646048100446e-37, PT ;  /* 0x036000002d00780b */ /* 0x000fcc0003f4e200 */
[----:B------:R-:W-:-:S05]  /*3980*/  FFMA R12, RZ, R17, R5 ;  /* 0x00000011ff0c7223 */ /* 0x000fca0000000005 */
[----:B------:R-:W-:-:S13]  /*3990*/  FSETP.GT.AND P0, PT, |R12|, 1.469367938527859385e-39, PT ;  /* 0x001000000c00780b */ /* 0x000fda0003f04200 */
[----:B------:R-:W-:Y:S05]  /*39a0*/  @P0 BRA P2, `(.L_x_39) ;  /* 0x0000000000180947 */ /* 0x000fea0001000000 */
[----:B------:R-:W-:Y:S01]  /*39b0*/  MOV R48, R16 ;  /* 0x0000001000307202 */ /* 0x000fe20000000f00 */
[----:B------:R-:W-:Y:S01]  /*39c0*/  IMAD.MOV.U32 R49, RZ, RZ, R17 ;  /* 0x000000ffff317224 */ /* 0x000fe200078e0011 */
[----:B------:R-:W-:-:S07]  /*39d0*/  MOV R54, 0x39f0 ;  /* 0x000039f000367802 */ /* 0x000fce0000000f00 */
[----:B------:R-:W-:Y:S05]  /*39e0*/  CALL.REL.NOINC `($__internal_1_$__cuda_sm20_div_rn_f64_full) ;  /* 0x0000007c00d07944 */ /* 0x000fea0003c00000 */
[----:B------:R-:W-:Y:S02]  /*39f0*/  IMAD.MOV.U32 R4, RZ, RZ, R56 ;  /* 0x000000ffff047224 */ /* 0x000fe400078e0038 */
[----:B------:R-:W-:-:S07]  /*3a00*/  IMAD.MOV.U32 R5, RZ, RZ, R57 ;  /* 0x000000ffff057224 */ /* 0x000fce00078e0039 */
.L_x_39:
[----:B------:R-:W-:Y:S05]  /*3a10*/  BSYNC.RECONVERGENT B3 ;  /* 0x0000000000037941 */ /* 0x000fea0003800200 */
.L_x_38:
[----:B------:R-:W2:Y:S04]  /*3a20*/  LDL.64 R12, [R7+0x30] ;  /* 0x00003000070c7983 */ /* 0x000ea80000100a00 */
[----:B------:R-:W2:Y:S01]  /*3a30*/  LDL.64 R14, [R11+0xa8] ;  /* 0x0000a8000b0e7983 */ /* 0x000ea20000100a00 */
[----:B------:R-:W-:Y:S01]  /*3a40*/  BSSY.RECONVERGENT B1, `(.L_x_40) ;  /* 0x000001d000017945 */ /* 0x000fe20003800200 */
[----:B--2---:R-:W-:-:S07]  /*3a50*/  DFMA R12, R12, R4, R14 ;  /* 0x000000040c0c722b */ /* 0x004fce000000000e */
[----:B------:R0:W-:Y:S01]  /*3a60*/  STL.64 [R11+0xa8], R12 ;  /* 0x0000a80c0b007387 */ /* 0x0001e20000100a00 */
[----:B------:R-:W-:Y:S05]  /*3a70*/  @!P1 BRA `(.L_x_41) ;  /* 0x0000000000649947 */ /* 0x000fea0003800000 */
[----:B0-----:R-:W2:Y:S04]  /*3a80*/  LDL.64 R12, [R7+0x60] ;  /* 0x00006000070c7983 */ /* 0x001ea80000100a00 */
[----:B------:R-:W2:Y:S04]  /*3a90*/  LDL.64 R14, [R11+0xd8] ;  /* 0x0000d8000b0e7983 */ /* 0x000ea80000100a00 */
[----:B------:R-:W3:Y:S01]  /*3aa0*/  LDL.64 R16, [R11+0x108] ;  /* 0x000108000b107983 */ /* 0x000ee20000100a00 */
[----:B--2---:R-:W-:-:S07]  /*3ab0*/  DFMA R12, R12, R4, R14 ;  /* 0x000000040c0c722b */ /* 0x004fce000000000e */
[----:B------:R1:W-:Y:S04]  /*3ac0*/  STL.64 [R11+0xd8], R12 ;  /* 0x0000d80c0b007387 */ /* 0x0003e80000100a00 */
[----:B------:R-:W3:Y:S01]  /*3ad0*/  LDL.64 R14, [R7+0x90] ;  /* 0x00009000070e7983 */ /* 0x000ee20000100a00 */
[----:B------:R-:W-:Y:S01]  /*3ae0*/  ISETP.NE.AND P0, PT, R8, 0x3, PT ;  /* 0x000000030800780c */ /* 0x000fe20003f05270 */
[----:B---3--:R-:W-:-:S07]  /*3af0*/  DFMA R14, R14, R4, R16 ;  /* 0x000000040e0e722b */ /* 0x008fce0000000010 */
[----:B------:R1:W-:Y:S05]  /*3b00*/  STL.64 [R11+0x108], R14 ;  /* 0x0001080e0b007387 */ /* 0x0003ea0000100a00 */
[----:B------:R-:W-:Y:S05]  /*3b10*/  @!P0 BRA `(.L_x_41) ;  /* 0x00000000003c8947 */ /* 0x000fea0003800000 */
[----:B-1----:R-:W2:Y:S04]  /*3b20*/  LDL.64 R12, [R7+0xc0] ;  /* 0x0000c000070c7983 */ /* 0x002ea80000100a00 */
[----:B------:R-:W2:Y:S01]  /*3b30*/  LDL.64 R14, [R11+0x138] ;  /* 0x000138000b0e7983 */ /* 0x000ea20000100a00 */
[----:B------:R-:W-:Y:S01]  /*3b40*/  ISETP.NE.AND P0, PT, R8, 0x2, PT ;  /* 0x000000020800780c */ /* 0x000fe20003f05270 */
[----:B--2---:R-:W-:-:S07]  /*3b50*/  DFMA R12, R12, R4, R14 ;  /* 0x000000040c0c722b */ /* 0x004fce000000000e */
[----:B------:R2:W-:Y:S05]  /*3b60*/  STL.64 [R11+0x138], R12 ;  /* 0x0001380c0b007387 */ /* 0x0005ea0000100a00 */
[----:B------:R-:W-:Y:S05]  /*3b70*/  @!P0 BRA `(.L_x_41) ;  /* 0x0000000000248947 */ /* 0x000fea0003800000 */
[----:B--2---:R-:W2:Y:S04]  /*3b80*/  LDL.64 R12, [R7+0xf0] ;  /* 0x0000f000070c7983 */ /* 0x004ea80000100a00 */
[----:B------:R-:W2:Y:S01]  /*3b90*/  LDL.64 R14, [R11+0x168] ;  /* 0x000168000b0e7983 */ /* 0x000ea20000100a00 */
[----:B------:R-:W-:-:S13]  /*3ba0*/  ISETP.NE.AND P0, PT, R8, 0x1, PT ;  /* 0x000000010800780c */ /* 0x000fda0003f05270 */
[----:B------:R-:W3:Y:S01]  /*3bb0*/  @P0 LDL.64 R16, [R11+0x198] ;  /* 0x000198000b100983 */ /* 0x000ee20000100a00 */
[----:B--2---:R-:W-:-:S07]  /*3bc0*/  DFMA R12, R12, R4, R14 ;  /* 0x000000040c0c722b */ /* 0x004fce000000000e */
[----:B------:R4:W-:Y:S04]  /*3bd0*/  STL.64 [R11+0x168], R12 ;  /* 0x0001680c0b007387 */ /* 0x0009e80000100a00 */
[----:B------:R-:W3:Y:S02]  /*3be0*/  @P0 LDL.64 R14, [R7+0x120] ;  /* 0x00012000070e0983 */ /* 0x000ee40000100a00 */
[----:B---3--:R-:W-:-:S07]  /*3bf0*/  @P0 DFMA R14, R14, R4, R16 ;  /* 0x000000040e0e022b */ /* 0x008fce0000000010 */
[----:B------:R4:W-:Y:S04]  /*3c00*/  @P0 STL.64 [R11+0x198], R14 ;  /* 0x0001980e0b000387 */ /* 0x0009e80000100a00 */
.L_x_41:
[----:B------:R-:W-:Y:S05]  /*3c10*/  BSYNC.RECONVERGENT B1 ;  /* 0x0000000000017941 */ /* 0x000fea0003800200 */
.L_x_40:
[----:B------:R-:W3:Y:S04]  /*3c20*/  LDL.64 R16, [R7] ;  /* 0x0000000007107983 */ /* 0x000ee80000100a00 */
[----:B------:R-:W5:Y:S01]  /*3c30*/  LDL.64 R44, [R11+0x80] ;  /* 0x000080000b2c7983 */ /* 0x000f620000100a00 */
[----:B------:R-:W-:Y:S01]  /*3c40*/  IMAD.MOV.U32 R4, RZ, RZ, 0x1 ;  /* 0x00000001ff047424 */ /* 0x000fe200078e00ff */
[----:B------:R-:W-:Y:S01]  /*3c50*/  BSSY.RECONVERGENT B3, `(.L_x_42) ;  /* 0x0000017000037945 */ /* 0x000fe20003800200 */
[----:B------:R-:W-:Y:S02]  /*3c60*/  ISETP.NE.AND P1, PT, R6, 0x6, PT ;  /* 0x000000060600780c */ /* 0x000fe40003f25270 */
[----:B------:R-:W-:Y:S01]  /*3c70*/  IADD3 R10, PT, PT, R10, 0x2, RZ ;  /* 0x000000020a0a7810 */ /* 0x000fe20007ffe0ff */
[----:B---3--:R-:W0:Y:S02]  /*3c80*/  MUFU.RCP64H R5, R17 ;  /* 0x0000001100057308 */ /* 0x008e240000001800 */
[----:B012-4-:R-:W-:-:S08]  /*3c90*/  DFMA R12, -R16, R4, 1 ;  /* 0x3ff00000100c742b */ /* 0x017fd00000000104 */
[----:B------:R-:W-:-:S08]  /*3ca0*/  DFMA R12, R12, R12, R12 ;  /* 0x0000000c0c0c722b */ /* 0x000fd0000000000c */
[----:B------:R-:W-:-:S08]  /*3cb0*/  DFMA R12, R4, R12, R4 ;  /* 0x0000000c040c722b */ /* 0x000fd00000000004 */
[----:B------:R-:W-:-:S08]  /*3cc0*/  DFMA R4, -R16, R12, 1 ;  /* 0x3ff000001004742b */ /* 0x000fd0000000010c */
[----:B------:R-:W-:-:S08]  /*3cd0*/  DFMA R4, R12, R4, R12 ;  /* 0x000000040c04722b */ /* 0x000fd0000000000c */
[----:B-----5:R-:W-:-:S08]  /*3ce0*/  DMUL R12, R44, -R4 ;  /* 0x800000042c0c7228 */ /* 0x020fd00000000000 */
[--C-:B------:R-:W-:Y:S02]  /*3cf0*/  DFMA R14, -R16, R12, -R44.reuse ;  /* 0x0000000c100e722b */ /* 0x100fe4000000092c */
        /* <DEDUP_REMOVED lines=12> */
.L_x_43:
[----:B------:R-:W-:Y:S05]  /*3dc0*/  BSYNC.RECONVERGENT B3 ;  /* 0x0000000000037941 */ /* 0x000fea0003800200 */
.L_x_42:
        /* <DEDUP_REMOVED lines=24> */
[----:B------:R-:W-:Y:S01]  /*3f50*/  ISETP.NE.AND P0, PT, R8, 0x1, PT ;  /* 0x000000010800780c */ /* 0x000fe20003f05270 */
[----:B--2---:R-:W-:-:S07]  /*3f60*/  DFMA R12, R12, R4, R14 ;  /* 0x000000040c0c722b */ /* 0x004fce000000000e */
[----:B------:R3:W-:Y:S05]  /*3f70*/  STL.64 [R11+0x170], R12 ;  /* 0x0001700c0b007387 */ /* 0x0007ea0000100a00 */
[----:B------:R-:W-:Y:S05]  /*3f80*/  @!P0 BRA `(.L_x_45) ;  /* 0x0000000000108947 */ /* 0x000fea0003800000 */
[----:B---3--:R-:W2:Y:S04]  /*3f90*/  LDL.64 R12, [R7+0x120] ;  /* 0x00012000070c7983 */ /* 0x008ea80000100a00 */
[----:B------:R-:W2:Y:S02]  /*3fa0*/  LDL.64 R14, [R11+0x1a0] ;  /* 0x0001a0000b0e7983 */ /* 0x000ea40000100a00 */
[----:B--2---:R-:W-:-:S07]  /*3fb0*/  DFMA R12, R12, R4, R14 ;  /* 0x000000040c0c722b */ /* 0x004fce000000000e */
[----:B------:R4:W-:Y:S04]  /*3fc0*/  STL.64 [R11+0x1a0], R12 ;  /* 0x0001a00c0b007387 */ /* 0x0009e80000100a00 */
.L_x_45:
[----:B------:R-:W-:Y:S05]  /*3fd0*/  BSYNC.RECONVERGENT B1 ;  /* 0x0000000000017941 */ /* 0x000fea0003800200 */
.L_x_44:
[----:B------:R-:W-:-:S13]  /*3fe0*/  ISETP.NE.AND P0, PT, R10, 0x5, PT ;  /* 0x000000050a00780c */ /* 0x000fda0003f05270 */
[----:B------:R-:W-:Y:S05]  /*3ff0*/  @P0 BRA `(.L_x_33) ;  /* 0xfffffff800180947 */ /* 0x000fea000383ffff */
.L_x_32:
[----:B------:R-:W-:Y:S05]  /*4000*/  BSYNC.RECONVERGENT B2 ;  /* 0x0000000000027941 */ /* 0x000fea0003800200 */
.L_x_31:
[----:B------:R-:W-:-:S13]  /*4010*/  ISETP.NE.AND P0, PT, R6, 0x6, PT ;  /* 0x000000060600780c */ /* 0x000fda0003f05270 */
[----:B------:R-:W-:Y:S05]  /*4020*/  @P0 BRA `(.L_x_46) ;  /* 0xffffffec00400947 */ /* 0x000fea000383ffff */
[----:B------:R-:W-:Y:S05]  /*4030*/  BSYNC.RELIABLE B6 ;  /* 0x0000000000067941 */ /* 0x000fea0003800100 */
.L_x_25:
[----:B0-----:R-:W2:Y:S04]  /*4040*/  LDL.128 R16, [R1+0x180] ;  /* 0x0001800001107983 */ /* 0x001ea80000100c00 */
[----:B-1234-:R-:W2:Y:S01]  /*4050*/  LDL.128 R8, [R1+0x1b0] ;  /* 0x0001b00001087983 */ /* 0x01eea20000100c00 */
[----:B------:R-:W-:Y:S01]  /*4060*/  MOV R4, 0x1 ;  /* 0x0000000100047802 */ /* 0x000fe20000000f00 */
[----:B------:R-:W-:Y:S01]  /*4070*/  BSSY.RECONVERGENT B2, `(.L_x_47) ;  /* 0x0000016000027945 */ /* 0x000fe20003800200 */
[----:B------:R-:W0:Y:S01]  /*4080*/  MUFU.RCP64H R5, R19 ;  /* 0x0000001300057308 */ /* 0x000e220000001800 */
[----:B--2---:R-:W-:-:S03]  /*4090*/  FSETP.GEU.AND P1, PT, |R11|, 6.5827683646048100446e-37, PT ;  /* 0x036000000b00780b */ /* 0x004fc60003f2e200 */
[----:B0-----:R-:W-:-:S08]  /*40a0*/  DFMA R6, -R18, R4, 1 ;  /* 0x3ff000001206742b */ /* 0x001fd00000000104 */
[----:B------:R-:W-:-:S08]  /*40b0*/  DFMA R6, R6, R6, R6 ;  /* 0x000000060606722b */ /* 0x000fd00000000006 */
[----:B------:R-:W-:-:S08]  /*40c0*/  DFMA R6, R4, R6, R4 ;  /* 0x000000060406722b */ /* 0x000fd00000000004 */
[----:B------:R-:W-:-:S08]  /*40d0*/  DFMA R4, -R18, R6, 1 ;  /* 0x3ff000001204742b */ /* 0x000fd00000000106 */
[----:B------:R-:W-:-:S08]  /*40e0*/  DFMA R4, R6, R4, R6 ;  /* 0x000000040604722b */ /* 0x000fd00000000006 */
[----:B------:R-:W-:-:S08]  /*40f0*/  DMUL R6, R10, R4 ;  /* 0x000000040a067228 */ /* 0x000fd00000000000 */
[----:B-----5:R-:W-:-:S08]  /*4100*/  DFMA R12, -R18, R6, R10 ;  /* 0x00000006120c722b */ /* 0x020fd0000000010a */
[----:B------:R-:W-:-:S10]  /*4110*/  DFMA R6, R4, R12, R6 ;  /* 0x0000000c0406722b */ /* 0x000fd40000000006 */
[----:B------:R-:W-:-:S05]  /*4120*/  FFMA R4, RZ, R19, R7 ;  /* 0x00000013ff047223 */ /* 0x000fca0000000007 */
[----:B------:R-:W-:-:S13]  /*4130*/  FSETP.GT.AND P0, PT, |R4|, 1.469367938527859385e-39, PT ;  /* 0x001000000400780b */ /* 0x000fda0003f04200 */
[----:B------:R-:W-:Y:S05]  /*4140*/  @P0 BRA P1, `(.L_x_48) ;  /* 0x0000000000200947 */ /* 0x000fea0000800000 */
[----:B------:R-:W-:Y:S01]  /*4150*/  IMAD.MOV.U32 R44, RZ, RZ, R10 ;  /* 0x000000ffff2c7224 */ /* 0x000fe200078e000a */
[----:B------:R-:W-:Y:S01]  /*4160*/  MOV R54, 0x41b0 ;  /* 0x000041b000367802 */ /* 0x000fe20000000f00 */
[----:B------:R-:W-:Y:S02]  /*4170*/  IMAD.MOV.U32 R45, RZ, RZ, R11 ;  /* 0x000000ffff2d7224 */ /* 0x000fe400078e000b */
[----:B------:R-:W-:Y:S02]  /*4180*/  IMAD.MOV.U32 R48, RZ, RZ, R18 ;  /* 0x000000ffff307224 */ /* 0x000fe400078e0012 */
[----:B------:R-:W-:-:S07]  /*4190*/  IMAD.MOV.U32 R49, RZ, RZ, R19 ;  /* 0x000000ffff317224 */ /* 0x000fce00078e0013 */
[----:B------:R-:W-:Y:S05]  /*41a0*/  CALL.REL.NOINC `($__internal_1_$__cuda_sm20_div_rn_f64_full) ;  /* 0x0000007400e07944 */ /* 0x000fea0003c00000 */
[----:B------:R-:W-:Y:S01]  /*41b0*/  MOV R6, R56 ;  /* 0x0000003800067202 */ /* 0x000fe20000000f00 */
[----:B------:R-:W-:-:S07]  /*41c0*/  IMAD.MOV.U32 R7, RZ, RZ, R57 ;  /* 0x000000ffff077224 */ /* 0x000fce00078e0039 */
.L_x_48:
[----:B------:R-:W-:Y:S05]  /*41d0*/  BSYNC.RECONVERGENT B2 ;  /* 0x0000000000027941 */ /* 0x000fea0003800200 */
.L_x_47:
[----:B------:R-:W2:Y:S01]  /*41e0*/  LDL.64 R14, [R1+0x150] ;  /* 0x00015000010e7983 */ /* 0x000ea20000100a00 */
[----:B------:R-:W-:Y:S01]  /*41f0*/  IMAD.MOV.U32 R4, RZ, RZ, 0x1 ;  /* 0x00000001ff047424 */ /* 0x000fe200078e00ff */
[----:B------:R-:W-:Y:S01]  /*4200*/  DFMA R12, R16, -R6, R8 ;  /* 0x80000006100c722b */ /* 0x000fe20000000008 */
[----:B------:R-:W-:Y:S09]  /*4210*/  BSSY.RECONVERGENT B2, `(.L_x_49) ;  /* 0x0000016000027945 */ /* 0x000ff20003800200 */
[----:B------:R-:W-:Y:S01]  /*4220*/  FSETP.GEU.AND P1, PT, |R13|, 6.5827683646048100446e-37, PT ;  /* 0x036000000d00780b */ /* 0x000fe20003f2e200 */
[----:B--2---:R-:W0:Y:S02]  /*4230*/  MUFU.RCP64H R5, R15 ;  /* 0x0000000f00057308 */ /* 0x004e240000001800 */
[----:B0-----:R-:W-:-:S08]  /*4240*/  DFMA R10, -R14, R4, 1 ;  /* 0x3ff000000e0a742b */ /* 0x001fd00000000104 */
[----:B------:R-:W-:-:S08]  /*4250*/  DFMA R10, R10, R10, R10 ;  /* 0x0000000a0a0a722b */ /* 0x000fd0000000000a */
[----:B------:R-:W-:-:S08]  /*4260*/  DFMA R10, R4, R10, R4 ;  /* 0x0000000a040a722b */ /* 0x000fd00000000004 */
[----:B------:R-:W-:-:S08]  /*4270*/  DFMA R4, -R14, R10, 1 ;  /* 0x3ff000000e04742b */ /* 0x000fd0000000010a */
[----:B------:R-:W-:-:S08]  /*4280*/  DFMA R4, R10, R4, R10 ;  /* 0x000000040a04722b */ /* 0x000fd0000000000a */
[----:B------:R-:W-:-:S08]  /*4290*/  DMUL R8, R12, R4 ;  /* 0x000000040c087228 */ /* 0x000fd00000000000 */
[----:B------:R-:W-:-:S08]  /*42a0*/  DFMA R10, -R14, R8, R12 ;  /* 0x000000080e0a722b */ /* 0x000fd0000000010c */
[----:B------:R-:W-:-:S10]  /*42b0*/  DFMA R4, R4, R10, R8 ;  /* 0x0000000a0404722b */ /* 0x000fd40000000008 */
[----:B------:R-:W-:-:S05]  /*42c0*/  FFMA R8, RZ, R15, R5 ;  /* 0x0000000fff087223 */ /* 0x000fca0000000005 */
[----:B------:R-:W-:-:S13]  /*42d0*/  FSETP.GT.AND P0, PT, |R8|, 1.469367938527859385e-39, PT ;  /* 0x001000000800780b */ /* 0x000fda0003f04200 */
[----:B------:R-:W-:Y:S05]  /*42e0*/  @P0 BRA P1, `(.L_x_50) ;  /* 0x0000000000200947 */ /* 0x000fea0000800000 */
[----:B------:R-:W-:Y:S01]  /*42f0*/  IMAD.MOV.U32 R44, RZ, RZ, R12 ;  /* 0x000000ffff2c7224 */ /* 0x000fe200078e000c */
[----:B------:R-:W-:Y:S01]  /*4300*/  MOV R48, R14 ;  /* 0x0000000e00307202 */ /* 0x000fe20000000f00 */
[----:B------:R-:W-:Y:S01]  /*4310*/  IMAD.MOV.U32 R45, RZ, RZ, R13 ;  /* 0x000000ffff2d7224 */ /* 0x000fe200078e000d */
[----:B------:R-:W-:Y:S01]  /*4320*/  MOV R54, 0x4350 ;  /* 0x0000435000367802 */ /* 0x000fe20000000f00 */
[----:B------:R-:W-:-:S07]  /*4330*/  IMAD.MOV.U32 R49, RZ, RZ, R15 ;  /* 0x000000ffff317224 */ /* 0x000fce00078e000f */
[----:B------:R-:W-:Y:S05]  /*4340*/  CALL.REL.NOINC `($__internal_1_$__cuda_sm20_div_rn_f64_full) ;  /* 0x0000007400787944 */ /* 0x000fea0003c00000 */
[----:B------:R-:W-:Y:S02]  /*4350*/  IMAD.MOV.U32 R4, RZ, RZ, R56 ;  /* 0x000000ffff047224 */ /* 0x000fe400078e0038 */
[----:B------:R-:W-:-:S07]  /*4360*/  IMAD.MOV.U32 R5, RZ, RZ, R57 ;  /* 0x000000ffff057224 */ /* 0x000fce00078e0039 */
.L_x_50:
[----:B------:R-:W-:Y:S05]  /*4370*/  BSYNC.RECONVERGENT B2 ;  /* 0x0000000000027941 */ /* 0x000fea0003800200 */
.L_x_49:
[----:B------:R-:W2:Y:S04]  /*4380*/  LDL.128 R24, [R1+0x110] ;  /* 0x0001100001187983 */ /* 0x000ea80000100c00 */
[----:B------:R-:W3:Y:S04]  /*4390*/  LDL.128 R12, [R1+0x1a0] ;  /* 0x0001a000010c7983 */ /* 0x000ee80000100c00 */
[----:B------:R-:W3:Y:S04]  /*43a0*/  LDL.128 R16, [R1+0x170] ;  /* 0x0001700001107983 */ /* 0x000ee80000100c00 */
[----:B------:R-:W4:Y:S01]  /*43b0*/  LDL.128 R8, [R1+0x140] ;  /* 0x0001400001087983 */ /* 0x000f220000100c00 */
[----:B------:R-:W-:Y:S01]  /*43c0*/  IMAD.MOV.U32 R20, RZ, RZ, 0x1 ;  /* 0x00000001ff147424 */ /* 0x000fe200078e00ff */
[----:B------:R-:W-:Y:S02]  /*43d0*/  BSSY.RECONVERGENT B2, `(.L_x_51) ;  /* 0x0000019000027945 */ /* 0x000fe40003800200 */
[----:B------:R0:W-:Y:S01]  /*43e0*/  STL.128 [R1+0x1b0], R4 ;  /* 0x0001b00401007387 */ /* 0x0001e20000100c00 */
[----:B--2---:R-:W1:Y:S01]  /*43f0*/  MUFU.RCP64H R21, R27 ;  /* 0x0000001b00157308 */ /* 0x004e620000001800 */
[----:B---3--:R-:W-:-:S02]  /*4400*/  DFMA R14, R18, -R6, R14 ;  /* 0x80000006120e722b */ /* 0x008fc4000000000e */
[----:B-1----:R-:W-:-:S08]  /*4410*/  DFMA R22, -R26, R20, 1 ;  /* 0x3ff000001a16742b */ /* 0x002fd00000000114 */
[----:B------:R-:W-:-:S08]  /*4420*/  DFMA R22, R22, R22, R22 ;  /* 0x000000161616722b */ /* 0x000fd00000000016 */
[----:B------:R-:W-:Y:S02]  /*4430*/  DFMA R22, R20, R22, R20 ;  /* 0x000000161416722b */ /* 0x000fe40000000014 */
[----:B----4-:R-:W-:-:S06]  /*4440*/  DFMA R20, R10, -R4, R14 ;  /* 0x800000040a14722b */ /* 0x010fcc000000000e */
[----:B------:R-:W-:-:S04]  /*4450*/  DFMA R18, -R26, R22, 1 ;  /* 0x3ff000001a12742b */ /* 0x000fc80000000116 */
[----:B------:R-:W-:-:S04]  /*4460*/  FSETP.GEU.AND P1, PT, |R21|, 6.5827683646048100446e-37, PT ;  /* 0x036000001500780b */ /* 0x000fc80003f2e200 */
[----:B------:R-:W-:-:S08]  /*4470*/  DFMA R18, R22, R18, R22 ;  /* 0x000000121612722b */ /* 0x000fd00000000016 */
[----:B------:R-:W-:-:S08]  /*4480*/  DMUL R10, R20, R18 ;  /* 0x00000012140a7228 */ /* 0x000fd00000000000 */
[----:B------:R-:W-:-:S08]  /*4490*/  DFMA R14, -R26, R10, R20 ;  /* 0x0000000a1a0e722b */ /* 0x000fd00000000114 */
[----:B------:R-:W-:-:S10]  /*44a0*/  DFMA R10, R18, R14, R10 ;  /* 0x0000000e120a722b */ /* 0x000fd4000000000a */
[----:B------:R-:W-:-:S05]  /*44b0*/  FFMA R14, RZ, R27, R11 ;  /* 0x0000001bff0e7223 */ /* 0x000fca000000000b */
[----:B------:R-:W-:-:S13]  /*44c0*/  FSETP.GT.AND P0, PT, |R14|, 1.469367938527859385e-39, PT ;  /* 0x001000000e00780b */ /* 0x000fda0003f04200 */
[----:B0-----:R-:W-:Y:S05]  /*44d0*/  @P0 BRA P1, `(.L_x_52) ;  /* 0x0000000000200947 */ /* 0x001fea0000800000 */
[----:B------:R-:W-:Y:S01]  /*44e0*/  MOV R44, R20 ;  /* 0x00000014002c7202 */ /* 0x000fe20000000f00 */
[----:B------:R-:W-:Y:S01]  /*44f0*/  IMAD.MOV.U32 R45, RZ, RZ, R21 ;  /* 0x000000ffff2d7224 */ /* 0x000fe200078e0015 */
[----:B------:R-:W-:Y:S01]  /*4500*/  MOV R54, 0x4540 ;  /* 0x0000454000367802 */ /* 0x000fe20000000f00 */
[----:B------:R-:W-:Y:S02]  /*4510*/  IMAD.MOV.U32 R48, RZ, RZ, R26 ;  /* 0x000000ffff307224 */ /* 0x000fe400078e001a */
[----:B------:R-:W-:-:S07]  /*4520*/  IMAD.MOV.U32 R49, RZ, RZ, R27 ;  /* 0x000000ffff317224 */ /* 0x000fce00078e001b */
[----:B------:R-:W-:Y:S05]  /*4530*/  CALL.REL.NOINC `($__internal_1_$__cuda_sm20_div_rn_f64_full) ;  /* 0x0000007000fc7944 */ /* 0x000fea0003c00000 */
[----:B------:R-:W-:Y:S01]  /*4540*/  IMAD.MOV.U32 R10, RZ, RZ, R56 ;  /* 0x000000ffff0a7224 */ /* 0x000fe200078e0038 */
[----:B------:R-:W-:-:S07]  /*4550*/  MOV R11, R57 ;  /* 0x00000039000b7202 */ /* 0x000fce0000000f00 */
.L_x_52:
[----:B------:R-:W-:Y:S05]  /*4560*/  BSYNC.RECONVERGENT B2 ;  /* 0x0000000000027941 */ /* 0x000fea0003800200 */
.L_x_51:
[----:B------:R-:W2:Y:S01]  /*4570*/  LDL.64 R20, [R1+0xe0] ;  /* 0x0000e00001147983 */ /* 0x000ea20000100a00 */
[----:B------:R-:W-:Y:S01]  /*4580*/  IMAD.MOV.U32 R14, RZ, RZ, 0x1 ;  /* 0x00000001ff0e7424 */ /* 0x000fe200078e00ff */
[----:B------:R-:W-:Y:S01]  /*4590*/  DFMA R12, R16, -R6, R12 ;  /* 0x80000006100c722b */ /* 0x000fe2000000000c */
[----:B------:R-:W-:Y:S07]  /*45a0*/  BSSY.RECONVERGENT B2, `(.L_x_53) ;  /* 0x0000018000027945 */ /* 0x000fee0003800200 */
[----:B------:R-:W-:Y:S01]  /*45b0*/  DFMA R8, R8, -R4, R12 ;  /* 0x800000040808722b */ /* 0x000fe2000000000c */
[----:B--2---:R-:W0:Y:S02]  /*45c0*/  MUFU.RCP64H R15, R21 ;  /* 0x00000015000f7308 */ /* 0x004e240000001800 */
[----:B0-----:R-:W-:-:S08]  /*45d0*/  DFMA R18, -R20, R14, 1 ;  /* 0x3ff000001412742b */ /* 0x001fd0000000010e */
[----:B------:R-:W-:-:S08]  /*45e0*/  DFMA R18, R18, R18, R18 ;  /* 0x000000121212722b */ /* 0x000fd00000000012 */
[----:B------:R-:W-:Y:S02]  /*45f0*/  DFMA R18, R14, R18, R14 ;  /* 0x000000120e12722b */ /* 0x000fe4000000000e */
[----:B------:R-:W-:-:S06]  /*4600*/  DFMA R14, R24, -R10, R8 ;  /* 0x8000000a180e722b */ /* 0x000fcc0000000008 */
        /* <DEDUP_REMOVED lines=17> */
.L_x_54:
[----:B------:R-:W-:Y:S05]  /*4720*/  BSYNC.RECONVERGENT B2 ;  /* 0x0000000000027941 */ /* 0x000fea0003800200 */
.L_x_53:
[----:B------:R-:W2:Y:S04]  /*4730*/  LDL.128 R36, [R1+0xa0] ;  /* 0x0000a00001247983 */ /* 0x000ea80000100c00 */
[----:B------:R-:W3:Y:S04]  /*4740*/  LDL.128 R28, [R1+0x190] ;  /* 0x00019000011c7983 */ /* 0x000ee80000100c00 */
[----:B------:R-:W3:Y:S04]  /*4750*/  LDL.128 R24, [R1+0x160] ;  /* 0x0001600001187983 */ /* 0x000ee80000100c00 */
[----:B------:R-:W4:Y:S04]  /*4760*/  LDL.128 R20, [R1+0x130] ;  /* 0x0001300001147983 */ /* 0x000f280000100c00 */
[----:B------:R-:W5:Y:S04]  /*4770*/  LDL.128 R16, [R1+0x100] ;  /* 0x0001000001107983 */ /* 0x000f680000100c00 */
[----:B------:R-:W5:Y:S01]  /*4780*/  LDL.128 R12, [R1+0xd0] ;  /* 0x0000d000010c7983 */ /* 0x000f620000100c00 */
[----:B------:R-:W-:Y:S01]  /*4790*/  IMAD.MOV.U32 R32, RZ, RZ, 0x1 ;  /* 0x00000001ff207424 */ /* 0x000fe200078e00ff */
[----:B------:R-:W-:Y:S02]  /*47a0*/  BSSY.RECONVERGENT B2, `(.L_x_55) ;  /* 0x000001b000027945 */ /* 0x000fe40003800200 */
[----:B------:R0:W-:Y:S01]  /*47b0*/  STL.128 [R1+0x1a0], R8 ;  /* 0x0001a00801007387 */ /* 0x0001e20000100c00 */
[----:B--2---:R-:W1:Y:S01]  /*47c0*/  MUFU.RCP64H R33, R39 ;  /* 0x0000002700217308 */ /* 0x004e620000001800 */
[----:B---3--:R-:W-:-:S08]  /*47d0*/  DFMA R26, R26, -R6, R30 ;  /* 0x800000061a1a722b */ /* 0x008fd0000000001e */
[----:B----4-:R-:W-:Y:S02]  /*47e0*/  DFMA R22, R22, -R4, R26 ;  /* 0x800000041616722b */ /* 0x010fe4000000001a */
[----:B-1----:R-:W-:-:S06]  /*47f0*/  DFMA R34, -R38, R32, 1 ;  /* 0x3ff000002622742b */ /* 0x002fcc0000000120 */
[----:B-----5:R-:W-:Y:S02]  /*4800*/  DFMA R18, R18, -R10, R22 ;  /* 0x8000000a1212722b */ /* 0x020fe40000000016 */
[----:B------:R-:W-:-:S06]  /*4810*/  DFMA R34, R34, R34, R34 ;  /* 0x000000222222722b */ /* 0x000fcc0000000022 */
[----:B------:R-:W-:Y:S02]  /*4820*/  DFMA R26, R14, -R8, R18 ;  /* 0x800000080e1a722b */ /* 0x000fe40000000012 */
[----:B------:R-:W-:-:S08]  /*4830*/  DFMA R34, R32, R34, R32 ;  /* 0x000000222022722b */ /* 0x000fd00000000020 */
[----:B------:R-:W-:Y:S01]  /*4840*/  DFMA R22, -R38, R34, 1 ;  /* 0x3ff000002616742b */ /* 0x000fe20000000122 */
[----:B------:R-:W-:-:S07]  /*4850*/  FSETP.GEU.AND P1, PT, |R27|, 6.5827683646048100446e-37, PT ;  /* 0x036000001b00780b */ /* 0x000fce0003f2e200 */
[----:B------:R-:W-:-:S08]  /*4860*/  DFMA R22, R34, R22, R34 ;  /* 0x000000162216722b */ /* 0x000fd00000000022 */
[----:B------:R-:W-:-:S08]  /*4870*/  DMUL R14, R26, R22 ;  /* 0x000000161a0e7228 */ /* 0x000fd00000000000 */
[----:B------:R-:W-:-:S08]  /*4880*/  DFMA R18, -R38, R14, R26 ;  /* 0x0000000e2612722b */ /* 0x000fd0000000011a */
[----:B------:R-:W-:-:S10]  /*4890*/  DFMA R14, R22, R18, R14 ;  /* 0x00000012160e722b */ /* 0x000fd4000000000e */
[----:B------:R-:W-:-:S05]  /*48a0*/  FFMA R18, RZ, R39, R15 ;  /* 0x00000027ff127223 */ /* 0x000fca000000000f */
[----:B------:R-:W-:-:S13]  /*48b0*/  FSETP.GT.AND P0, PT, |R18|, 1.469367938527859385e-39, PT ;  /* 0x001000001200780b */ /* 0x000fda0003f04200 */
[----:B0-----:R-:W-:Y:S05]  /*48c0*/  @P0 BRA P1, `(.L_x_56) ;  /* 0x0000000000200947 */ /* 0x001fea0000800000 */
        /* <DEDUP_REMOVED lines=8> */
.L_x_56:
[----:B------:R-:W-:Y:S05]  /*4950*/  BSYNC.RECONVERGENT B2 ;  /* 0x0000000000027941 */ /* 0x000fea0003800200 */
.L_x_55:
[----:B------:R-:W2:Y:S01]  /*4960*/  LDL.64 R22, [R1+0x70] ;  /* 0x0000700001167983 */ /* 0x000ea20000100a00 */
[----:B------:R-:W-:Y:S01]  /*4970*/  MOV R18, 0x1 ;  /* 0x0000000100127802 */ /* 0x000fe20000000f00 */
[----:B------:R-:W-:Y:S01]  /*4980*/  DFMA R24, R24, -R6, R28 ;  /* 0x800000061818722b */ /* 0x000fe2000000001c */
[----:B------:R-:W-:Y:S07]  /*4990*/  BSSY.RECONVERGENT B2, `(.L_x_57) ;  /* 0x0000018000027945 */ /* 0x000fee0003800200 */
[----:B------:R-:W-:-:S08]  /*49a0*/  DFMA R20, R20, -R4, R24 ;  /* 0x800000041414722b */ /* 0x000fd00000000018 */
[----:B------:R-:W-:-:S08]  /*49b0*/  DFMA R16, R16, -R10, R20 ;  /* 0x8000000a1010722b */ /* 0x000fd00000000014 */
[----:B------:R-:W-:-:S08]  /*49c0*/  DFMA R12, R12, -R8, R16 ;  /* 0x800000080c0c722b */ /* 0x000fd00000000010 */
[----:B------:R-:W-:-:S10]  /*49d0*/  DFMA R44, R36, -R14, R12 ;  /* 0x8000000e242c722b */ /* 0x000fd4000000000c */
        /* <DEDUP_REMOVED lines=19> */
.L_x_58:
[----:B------:R-:W-:Y:S05]  /*4b10*/  BSYNC.RECONVERGENT B2 ;  /* 0x0000000000027941 */ /* 0x000fea0003800200 */
.L_x_57:
[----:B------:R3:W-:Y:S02]  /*4b20*/  STL.128 [R1+0x190], R12 ;  /* 0x0001900c01007387 */ /* 0x0007e40000100c00 */
.L_x_30:
[----:B------:R-:W-:Y:S05]  /*4b30*/  BSYNC.RECONVERGENT B0 ;  /* 0x0000000000007941 */ /* 0x000fea0003800200 */
.L_x_24:
[----:B------:R-:W-:Y:S05]  /*4b40*/  WARPSYNC.ALL ;  /* 0x0000000000007948 */ /* 0x000fea0003800000 */
[----:B------:R-:W0:Y:S01]  /*4b50*/  LDCU UR5, c[0x0][0x390] ;  /* 0x00007200ff0577ac */ /* 0x000e220008000800 */
[----:B------:R0:W-:Y:S04]  /*4b60*/  STL.128 [R1+0x1c0], RZ ;  /* 0x0001c0ff01007387 */ /* 0x0001e80000100c00 */
[----:B------:R0:W-:Y:S04]  /*4b70*/  STL.128 [R1+0x1d0], RZ ;  /* 0x0001d0ff01007387 */ /* 0x0001e80000100c00 */
[----:B------:R0:W-:Y:S04]  /*4b80*/  STL.128 [R1+0x1e0], RZ ;  /* 0x0001e0ff01007387 */ /* 0x0001e80000100c00 */
[----:B------:R1:W-:Y:S04]  /*4b90*/  STL.128 [R1+0x1f0], RZ ;  /* 0x0001f0ff01007387 */ /* 0x0003e80000100c00 */
[----:B------:R1:W-:Y:S01]  /*4ba0*/  STL.64 [R1+0x200], RZ ;  /* 0x000200ff01007387 */ /* 0x0003e20000100a00 */
[----:B0-----:R-:W-:-:S09]  /*4bb0*/  UISETP.GE.AND UP0, UPT, UR5, 0x1, UPT ;  /* 0x000000010500788c */ /* 0x001fd2000bf06270 */
[----:B-1----:R-:W-:Y:S05]  /*4bc0*/  BRA.U !UP0, `(.L_x_59) ;  /* 0x0000001908647547 */ /* 0x002fea000b800000 */
[----:B------:R-:W-:-:S09]  /*4bd0*/  UISETP.NE.AND UP0, UPT, UR5, 0x3, UPT ;  /* 0x000000030500788c */ /* 0x000fd2000bf05270 */
[----:B------:R-:W-:Y:S05]  /*4be0*/  BRA.U UP0, `(.L_x_60) ;  /* 0x00000001004c7547 */ /* 0x000fea000b800000 */
[----:B--2---:R-:W2:Y:S04]  /*4bf0*/  LDL.128 R8, [R1+0x1a0] ;  /* 0x0001a00001087983 */ /* 0x004ea80000100c00 */
[----:B------:R-:W2:Y:S04]  /*4c00*/  LDL.128 R4, [R1+0x190] ;  /* 0x0001900001047983 */ /* 0x000ea80000100c00 */
[----:B---345:R-:W3:Y:S01]  /*4c10*/  LDL.128 R12, [R1+0x1b0] ;  /* 0x0001b000010c7983 */ /* 0x038ee20000100c00 */
[----:B--2---:R-:W-:Y:S01]  /*4c20*/  IMAD.MOV.U32 R20, RZ, RZ, R10 ;  /* 0x000000ffff147224 */ /* 0x004fe200078e000a */
[----:B------:R-:W-:Y:S01]  /*4c30*/  MOV R17, R9 ;  /* 0x0000000900117202 */ /* 0x000fe20000000f00 */
[----:B------:R-:W-:Y:S01]  /*4c40*/  IMAD.MOV.U32 R21, RZ, RZ, R11 ;  /* 0x000000ffff157224 */ /* 0x000fe200078e000b */
[----:B------:R-:W-:Y:S01]  /*4c50*/  MOV R18, R6 ;  /* 0x0000000600127202 */ /* 0x000fe20000000f00 */
[----:B------:R-:W-:-:S02]  /*4c60*/  IMAD.MOV.U32 R19, RZ, RZ, R7 ;  /* 0x000000ffff137224 */ /* 0x000fc400078e0007 */
[----:B------:R-:W-:Y:S02]  /*4c70*/  IMAD.MOV.U32 R16, RZ, RZ, R8 ;  /* 0x000000ffff107224 */ /* 0x000fe400078e0008 */
[--C-:B---3--:R-:W-:Y:S02]  /*4c80*/  IMAD.MOV.U32 R22, RZ, RZ, R12.reuse ;  /* 0x000000ffff167224 */ /* 0x108fe400078e000c */
[--C-:B------:R-:W-:Y:S02]  /*4c90*/  IMAD.MOV.U32 R23, RZ, RZ, R13.reuse ;  /* 0x000000ffff177224 */ /* 0x100fe400078e000d */
[----:B------:R-:W-:Y:S02]  /*4ca0*/  IMAD.MOV.U32 R10, RZ, RZ, R12 ;  /* 0x000000ffff0a7224 */ /* 0x000fe400078e000c */
[----:B------:R-:W-:Y:S01]  /*4cb0*/  IMAD.MOV.U32 R11, RZ, RZ, R13 ;  /* 0x000000ffff0b7224 */ /* 0x000fe200078e000d */
[----:B------:R0:W-:Y:S04]  /*4cc0*/  STL.128 [R1+0x1c0], R4 ;  /* 0x0001c00401007387 */ /* 0x0001e80000100c00 */
[----:B------:R0:W-:Y:S04]  /*4cd0*/  STL.128 [R1+0x1d0], R16 ;  /* 0x0001d01001007387 */ /* 0x0001e80000100c00 */
[----:B------:R0:W-:Y:S04]  /*4ce0*/  STL.64 [R1+0x200], R14 ;  /* 0x0002000e01007387 */ /* 0x0001e80000100a00 */
[----:B------:R0:W-:Y:S04]  /*4cf0*/  STL.128 [R1+0x1e0], R20 ;  /* 0x0001e01401007387 */ /* 0x0001e80000100c00 */
[----:B------:R0:W-:Y:S01]  /*4d00*/  STL.128 [R1+0x1f0], R8 ;  /* 0x0001f00801007387 */ /* 0x0001e20000100c00 */
[----:B------:R-:W-:Y:S05]  /*4d10*/  BRA `(.L_x_61) ;  /* 0x0000000c00ec7947 */ /* 0x000fea0003800000 */
.L_x_60:
[----:B------:R-:W-:Y:S02]  /*4d20*/  ULOP3.LUT UR6, UR5, 0xf, URZ, 0xc0, !UPT ;  /* 0x0000000f05067892 */ /* 0x000fe4000f8ec0ff */
[----:B------:R-:W-:Y:S02]  /*4d30*/  ULOP3.LUT UR9, UR5, 0x7, URZ, 0xc0, !UPT ;  /* 0x0000000705097892 */ /* 0x000fe4000f8ec0ff */
[----:B------:R-:W-:Y:S02]  /*4d40*/  UIADD3 UR4, UPT, UPT, UR6, -0x1, URZ ;  /* 0xffffffff06047890 */ /* 0x000fe4000fffe0ff */
[----:B------:R-:W-:Y:S02]  /*4d50*/  UIADD3 UR8, UPT, UPT, UR5, -0x1, URZ ;  /* 0xffffffff05087890 */ /* 0x000fe4000fffe0ff */
[----:B------:R-:W-:Y:S02]  /*4d60*/  UIADD3 UR10, UPT, UPT, UR9, -0x1, URZ ;  /* 0xffffffff090a7890 */ /* 0x000fe4000fffe0ff */
[----:B------:R-:W-:-:S02]  /*4d70*/  ULOP3.LUT UR7, UR5, 0x7ffffff0, URZ, 0xc0, !UPT ;  /* 0x7ffffff005077892 */ /* 0x000fc4000f8ec0ff */
[----:B------:R-:W-:Y:S02]  /*4d80*/  UISETP.GE.U32.AND UP1, UPT, UR4, 0x7, UPT ;  /* 0x000000070400788c */ /* 0x000fe4000bf26070 */
[----:B------:R-:W-:Y:S02]  /*4d90*/  ULOP3.LUT UR5, UR5, 0x3, URZ, 0xc0, !UPT ;  /* 0x0000000305057892 */ /* 0x000fe4000f8ec0ff */
[----:B------:R-:W-:Y:S02]  /*4da0*/  UISETP.GE.U32.AND UP2, UPT, UR8, 0xf, UPT ;  /* 0x0000000f0800788c */ /* 0x000fe4000bf46070 */
[----:B------:R-:W-:Y:S01]  /*4db0*/  UISETP.GE.U32.AND UP0, UPT, UR10, 0x3, UPT ;  /* 0x000000030a00788c */ /* 0x000fe2000bf06070 */
[----:B------:R-:W-:-:S10]  /*4dc0*/  UMOV UR4, URZ ;  /* 0x000000ff00047c82 */ /* 0x000fd40008000000 */
.L_x_67:
[----:B0-----:R-:W0:Y:S01]  /*4dd0*/  LDCU UR10, c[0x0][0x390] ;  /* 0x00007200ff0a77ac */ /* 0x001e220008000800 */
[----:B--2---:R-:W-:Y:S01]  /*4de0*/  HFMA2 R10, -RZ, RZ, 0, 0 ;  /* 0x00000000ff0a7431 */ /* 0x004fe200000001ff */
[----:B0-----:R-:W-:Y:S01]  /*4df0*/  UIMAD UR8, UR4, UR10, URZ ;  /* 0x0000000a040872a4 */ /* 0x001fe2000f8e02ff */
[----:B-1----:R-:W-:Y:S11]  /*4e00*/  BRA.U !UP2, `(.L_x_62) ;  /* 0x000000050a687547 */ /* 0x002ff6000b800000 */
[----:B------:R-:W-:Y:S01]  /*4e10*/  ISETP.NE.AND P1, PT, RZ, UR4, PT ;  /* 0x00000004ff007c0c */ /* 0x000fe2000bf25270 */
[----:B------:R-:W-:-:S12]  /*4e20*/  IMAD.MOV.U32 R10, RZ, RZ, RZ ;  /* 0x000000ffff0a7224 */ /* 0x000fd800078e00ff */
.L_x_63:
[C---:B-1----:R-:W-:Y:S02]  /*4e30*/  VIMNMX R5, PT, PT, R10.reuse, UR4, PT ;  /* 0x000000040a057c48 */ /* 0x042fe4000bfe0100 */
[----:B------:R-:W-:Y:S02]  /*4e40*/  VIMNMX R4, PT, PT, R10, UR4, !PT ;  /* 0x000000040a047c48 */ /* 0x000fe4000ffe0100 */
[----:B------:R-:W-:-:S04]  /*4e50*/  ISETP.NE.AND P0, PT, R5, RZ, PT ;  /* 0x000000ff0500720c */ /* 0x000fc80003f05270 */
[----:B------:R-:W-:-:S05]  /*4e60*/  SEL R4, R4, RZ, !P0 ;  /* 0x000000ff04047207 */ /* 0x000fca0004000000 */
[----:B------:R-:W-:-:S06]  /*4e70*/  IMAD R4, R4, 0x8, R3 ;  /* 0x0000000804047824 */ /* 0x000fcc00078e0203 */
[----:B------:R-:W2:Y:S01]  /*4e80*/  LDL.64 R4, [R4+0x120] ;  /* 0x0001200004047983 */ /* 0x000ea20000100a00 */
[C---:B------:R-:W-:Y:S02]  /*4e90*/  VIADD R6, R10.reuse, 0x1 ;  /* 0x000000010a067836 */ /* 0x040fe40000000000 */
[----:B------:R-:W-:-:S03]  /*4ea0*/  VIADD R7, R10, UR8 ;  /* 0x000000080a077c36 */ /* 0x000fc60008000000 */
[----:B------:R-:W-:Y:S02]  /*4eb0*/  SEL R6, R6, RZ, !P1 ;  /* 0x000000ff06067207 */ /* 0x000fe40004800000 */
[----:B------:R-:W-:-:S03]  /*4ec0*/  LEA R11, R7, R2, 0x3 ;  /* 0x00000002070b7211 */ /* 0x000fc600078e18ff */
[----:B------:R-:W-:Y:S02]  /*4ed0*/  IMAD R6, R6, 0x8, R3 ;  /* 0x0000000806067824 */ /* 0x000fe400078e0203 */
[----:B------:R-:W-:Y:S01]  /*4ee0*/  VIADD R8, R10, 0x2 ;  /* 0x000000020a087836 */ /* 0x000fe20000000000 */
[----:B--2---:R0:W-:Y:S04]  /*4ef0*/  STL.64 [R11], R4 ;  /* 0x000000040b007387 */ /* 0x0041e80000100a00 */
[----:B------:R-:W2:Y:S01]  /*4f00*/  LDL.64 R6, [R6+0x120] ;  /* 0x0001200006067983 */ /* 0x000ea20000100a00 */
[----:B------:R-:W-:-:S05]  /*4f10*/  SEL R8, R8, RZ, !P1 ;  /* 0x000000ff08087207 */ /* 0x000fca0004800000 */
[----:B------:R-:W-:Y:S02]  /*4f20*/  IMAD R8, R8, 0x8, R3 ;  /* 0x0000000808087824 */ /* 0x000fe400078e0203 */
[----:B---3-5:R-:W-:Y:S01]  /*4f30*/  VIADD R12, R10, 0x3 ;  /* 0x000000030a0c7836 */ /* 0x028fe20000000000 */
[----:B--2---:R1:W-:Y:S04]  /*4f40*/  STL.64 [R11+0x8], R6 ;  /* 0x000008060b007387 */ /* 0x0043e80000100a00 */
[----:B------:R-:W2:Y:S01]  /*4f50*/  LDL.64 R8, [R8+0x120] ;  /* 0x0001200008087983 */ /* 0x000ea20000100a00 */
[----:B------:R-:W-:-:S04]  /*4f60*/  SEL R12, R12, RZ, !P1 ;  /* 0x000000ff0c0c7207 */ /* 0x000fc80004800000 */
[----:B------:R-:W-:Y:S01]  /*4f70*/  LEA R12, R12, R3, 0x3 ;  /* 0x000000030c0c7211 */ /* 0x000fe200078e18ff */
[----:B----4-:R-:W-:Y:S01]  /*4f80*/  VIADD R13, R10, 0x4 ;  /* 0x000000040a0d7836 */ /* 0x010fe20000000000 */
[----:B--2---:R2:W-:Y:S04]  /*4f90*/  STL.64 [R11+0x10], R8 ;  /* 0x000010080b007387 */ /* 0x0045e80000100a00 */
[----:B0-----:R-:W3:Y:S01]  /*4fa0*/  LDL.64 R4, [R12+0x120] ;  /* 0x000120000c047983 */ /* 0x001ee20000100a00 */
[----:B------:R-:W-:-:S05]  /*4fb0*/  SEL R14, R13, RZ, !P1 ;  /* 0x000000ff0d0e7207 */ /* 0x000fca0004800000 */
[----:B------:R-:W-:Y:S02]  /*4fc0*/  IMAD R14, R14, 0x8, R3 ;  /* 0x000000080e0e7824 */ /* 0x000fe400078e0203 */
[----:B------:R-:W-:Y:S01]  /*4fd0*/  VIADD R13, R10, 0x5 ;  /* 0x000000050a0d7836 */ /* 0x000fe20000000000 */
[----:B---3--:R0:W-:Y:S04]  /*4fe0*/  STL.64 [R11+0x18], R4 ;  /* 0x000018040b007387 */ /* 0x0081e80000100a00 */
[----:B-1----:R-:W3:Y:S01]  /*4ff0*/  LDL.64 R6, [R14+0x120] ;  /* 0x000120000e067983 */ /* 0x002ee20000100a00 */
[----:B------:R-:W-:-:S05]  /*5000*/  SEL R16, R13, RZ, !P1 ;  /* 0x000000ff0d107207 */ /* 0x000fca0004800000 */
[----:B------:R-:W-:Y:S01]  /*5010*/  IMAD R16, R16, 0x8, R3 ;  /* 0x0000000810107824 */ /* 0x000fe200078e0203 */
[----:B------:R-:W-:Y:S01]  /*5020*/  IADD3 R12, PT, PT, R10, 0x6, RZ ;  /* 0x000000060a0c7810 */ /* 0x000fe20007ffe0ff */
[----:B---3--:R1:W-:Y:S04]  /*5030*/  STL.64 [R11+0x20], R6 ;  /* 0x000020060b007387 */ /* 0x0083e80000100a00 */
[----:B--2---:R-:W2:Y:S01]  /*5040*/  LDL.64 R8, [R16+0x120] ;  /* 0x0001200010087983 */ /* 0x004ea20000100a00 */
[----:B------:R-:W-:-:S05]  /*5050*/  SEL R12, R12, RZ, !P1 ;  /* 0x000000ff0c0c7207 */ /* 0x000fca0004800000 */
[----:B------:R-:W-:Y:S02]  /*5060*/  IMAD R12, R12, 0x8, R3 ;  /* 0x000000080c0c7824 */ /* 0x000fe400078e0203 */
[----:B------:R-:W-:Y:S01]  /*5070*/  VIADD R13, R10, 0x7 ;  /* 0x000000070a0d7836 */ /* 0x000fe20000000000 */
[----:B--2---:R2:W-:Y:S04]  /*5080*/  STL.64 [R11+0x28], R8 ;  /* 0x000028080b007387 */ /* 0x0045e80000100a00 */
[----:B0-----:R-:W3:Y:S01]  /*5090*/  LDL.64 R4, [R12+0x120] ;  /* 0x000120000c047983 */ /* 0x001ee20000100a00 */
[----:B------:R-:W-:-:S05]  /*50a0*/  SEL R14, R13, RZ, !P1 ;  /* 0x000000ff0d0e7207 */ /* 0x000fca0004800000 */
[----:B------:R-:W-:Y:S02]  /*50b0*/  IMAD R14, R14, 0x8, R3 ;  /* 0x000000080e0e7824 */ /* 0x000fe400078e0203 */
[----:B------:R-:W-:Y:S01]  /*50c0*/  VIADD R13, R10, 0x8 ;  /* 0x000000080a0d7836 */ /* 0x000fe20000000000 */
[----:B---3--:R0:W-:Y:S04]  /*50d0*/  STL.64 [R11+0x30], R4 ;  /* 0x000030040b007387 */ /* 0x0081e80000100a00 */
[----:B-1----:R-:W3:Y:S01]  /*50e0*/  LDL.64 R6, [R14+0x120] ;  /* 0x000120000e067983 */ /* 0x002ee20000100a00 */
[----:B------:R-:W-:-:S04]  /*50f0*/  SEL R16, R13, RZ, !P1 ;  /* 0x000000ff0d107207 */ /* 0x000fc80004800000 */
[----:B------:R-:W-:Y:S01]  /*5100*/  LEA R16, R16, R3, 0x3 ;  /* 0x0000000310107211 */ /* 0x000fe200078e18ff */
[----:B------:R-:W-:Y:S01]  /*5110*/  VIADD R12, R10, 0x9 ;  /* 0x000000090a0c7836 */ /* 0x000fe20000000000 */
        /* <DEDUP_REMOVED lines=8> */
[----:B------:R-:W-:Y:S01]  /*51a0*/  IMAD R14, R14, 0x8, R3 ;  /* 0x000000080e0e7824 */ /* 0x000fe200078e0203 */
[----:B------:R-:W-:Y:S01]  /*51b0*/  IADD3 R13, PT, PT, R10, 0xb, RZ ;  /* 0x0000000b0a0d7810 */ /* 0x000fe20007ffe0ff */
[----:B---3--:R0:W-:Y:S04]  /*51c0*/  STL.64 [R11+0x48], R4 ;  /* 0x000048040b007387 */ /* 0x0081e80000100a00 */
[----:B-1----:R-:W3:Y:S01]  /*51d0*/  LDL.64 R6, [R14+0x120] ;  /* 0x000120000e067983 */ /* 0x002ee20000100a00 */
[----:B------:R-:W-:-:S05]  /*51e0*/  SEL R16, R13, RZ, !P1 ;  /* 0x000000ff0d107207 */ /* 0x000fca0004800000 */
[----:B------:R-:W-:Y:S02]  /*51f0*/  IMAD R16, R16, 0x8, R3 ;  /* 0x0000000810107824 */ /* 0x000fe400078e0203 */
        /* <DEDUP_REMOVED lines=8> */
[----:B------:R-:W-:-:S04]  /*5280*/  SEL R14, R13, RZ, !P1 ;  /* 0x000000ff0d0e7207 */ /* 0x000fc80004800000 */
[----:B------:R-:W-:Y:S01]  /*5290*/  LEA R14, R14, R3, 0x3 ;  /* 0x000000030e0e7211 */ /* 0x000fe200078e18ff */
[----:B------:R-:W-:Y:S01]  /*52a0*/  VIADD R13, R10, 0xe ;  /* 0x0000000e0a0d7836 */ /* 0x000fe20000000000 */
        /* <DEDUP_REMOVED lines=8> */
[----:B------:R-:W-:Y:S01]  /*5330*/  IMAD R12, R12, 0x8, R3 ;  /* 0x000000080c0c7824 */ /* 0x000fe200078e0203 */
[----:B--2---:R1:W-:Y:S04]  /*5340*/  STL.64 [R11+0x70], R8 ;  /* 0x000070080b007387 */ /* 0x0043e80000100a00 */
[----:B0-----:R-:W2:Y:S01]  /*5350*/  LDL.64 R4, [R12+0x120] ;  /* 0x000120000c047983 */ /* 0x001ea20000100a00 */
[----:B------:R-:W-:-:S04]  /*5360*/  IADD3 R10, PT, PT, R10, 0x10, RZ ;  /* 0x000000100a0a7810 */ /* 0x000fc80007ffe0ff */
[----:B------:R-:W-:Y:S01]  /*5370*/  ISETP.NE.AND P0, PT, R10, UR7, PT ;  /* 0x000000070a007c0c */ /* 0x000fe2000bf05270 */
[----:B--2---:R1:W-:-:S12]  /*5380*/  STL.64 [R11+0x78], R4 ;  /* 0x000078040b007387 */ /* 0x0043d80000100a00 */
[----:B------:R-:W-:Y:S05]  /*5390*/  @P0 BRA `(.L_x_63) ;  /* 0xfffffff800a40947 */ /* 0x000fea000383ffff */
[----:B------:R-:W-:-:S07]  /*53a0*/  IMAD.U32 R10, RZ, RZ, UR7 ;  /* 0x00000007ff0a7e24 */ /* 0x000fce000f8e00ff */
.L_x_62:
[----:B------:R-:W-:-:S09]  /*53b0*/  UISETP.NE.AND UP3, UPT, UR6, URZ, UPT ;  /* 0x000000ff0600728c */ /* 0x000fd2000bf65270 */
[----:B------:R-:W-:Y:S05]  /*53c0*/  BRA.U !UP3, `(.L_x_64) ;  /* 0x000000090b347547 */ /* 0x000fea000b800000 */
[----:B------:R-:W-:Y:S01]  /*53d0*/  UISETP.NE.AND UP3, UPT, UR9, URZ, UPT ;  /* 0x000000ff0900728c */ /* 0x000fe2000bf65270 */
[----:B------:R-:W-:Y:S10]  /*53e0*/  BRA.U !UP1, `(.L_x_65) ;  /* 0x0000000509107547 */ /* 0x000ff4000b800000 */
[C---:B-1----:R-:W-:Y:S02]  /*53f0*/  VIMNMX R5, PT, PT, R10.reuse, UR4, PT ;  /* 0x000000040a057c48 */ /* 0x042fe4000bfe0100 */
[----:B------:R-:W-:Y:S02]  /*5400*/  VIMNMX R4, PT, PT, R10, UR4, !PT ;  /* 0x000000040a047c48 */ /* 0x000fe4000ffe0100 */
[----:B------:R-:W-:-:S04]  /*5410*/  ISETP.NE.AND P0, PT, R5, RZ, PT ;  /* 0x000000ff0500720c */ /* 0x000fc80003f05270 */
[----:B------:R-:W-:-:S05]  /*5420*/  SEL R4, R4, RZ, !P0 ;  /* 0x000000ff04047207 */ /* 0x000fca0004000000 */
[----:B------:R-:W-:-:S05]  /*5430*/  IMAD R4, R4, 0x8, R3 ;  /* 0x0000000804047824 */ /* 0x000fca00078e0203 */
[----:B------:R0:W2:Y:S01]  /*5440*/  LDL.64 R6, [R4+0x120] ;  /* 0x0001200004067983 */ /* 0x0000a20000100a00 */
[----:B------:R-:W-:-:S05]  /*5450*/  VIADD R5, R10, 0x1 ;  /* 0x000000010a057836 */ /* 0x000fca0000000000 */
[C---:B------:R-:W-:Y:S02]  /*5460*/  VIMNMX R8, PT, PT, R5.reuse, UR4, PT ;  /* 0x0000000405087c48 */ /* 0x040fe4000bfe0100 */
[----:B------:R-:W-:Y:S01]  /*5470*/  VIMNMX R9, PT, PT, R5, UR4, !PT ;  /* 0x0000000405097c48 */ /* 0x000fe2000ffe0100 */
[----:B------:R-:W-:Y:S01]  /*5480*/  VIADD R5, R10, UR8 ;  /* 0x000000080a057c36 */ /* 0x000fe20008000000 */
[----:B------:R-:W-:-:S04]  /*5490*/  ISETP.NE.AND P0, PT, R8, RZ, PT ;  /* 0x000000ff0800720c */ /* 0x000fc80003f05270 */
[----:B------:R-:W-:Y:S02]  /*54a0*/  SEL R8, R9, RZ, !P0 ;  /* 0x000000ff09087207 */ /* 0x000fe40004000000 */
[----:B------:R-:W-:-:S03]  /*54b0*/  LEA R5, R5, R2, 0x3 ;  /* 0x0000000205057211 */ /* 0x000fc600078e18ff */
[----:B------:R-:W-:Y:S02]  /*54c0*/  IMAD R8, R8, 0x8, R3 ;  /* 0x0000000808087824 */ /* 0x000fe400078e0203 */
[----:B0-----:R-:W-:Y:S01]  /*54d0*/  VIADD R4, R10, 0x2 ;  /* 0x000000020a047836 */ /* 0x001fe20000000000 */
[----:B--2---:R0:W-:Y:S04]  /*54e0*/  STL.64 [R5], R6 ;  /* 0x0000000605007387 */ /* 0x0041e80000100a00 */
[----:B------:R-:W2:Y:S01]  /*54f0*/  LDL.64 R8, [R8+0x120] ;  /* 0x0001200008087983 */ /* 0x000ea20000100a00 */
[C---:B------:R-:W-:Y:S02]  /*5500*/  VIMNMX R11, PT, PT, R4.reuse, UR4, PT ;  /* 0x00000004040b7c48 */ /* 0x040fe4000bfe0100 */
[----:B---3-5:R-:W-:Y:S01]  /*5510*/  VIMNMX R12, PT, PT, R4, UR4, !PT ;  /* 0x00000004040c7c48 */ /* 0x028fe2000ffe0100 */
[----:B------:R-:W-:Y:S01]  /*5520*/  VIADD R4, R10, UR8 ;  /* 0x000000080a047c36 */ /* 0x000fe20008000000 */
[----:B------:R-:W-:-:S03]  /*5530*/  ISETP.NE.AND P0, PT, R11, RZ, PT ;  /* 0x000000ff0b00720c */ /* 0x000fc60003f05270 */
[----:B----4-:R-:W-:Y:S01]  /*5540*/  IMAD.U32 R13, R4, 0x8, R1 ;  /* 0x00000008040d7824 */ /* 0x010fe200078e0001 */
[----:B------:R-:W-:-:S04]  /*5550*/  SEL R12, R12, RZ, !P0 ;  /* 0x000000ff0c0c7207 */ /* 0x000fc80004000000 */
[----:B------:R-:W-:Y:S01]  /*5560*/  LEA R4, R12, R3, 0x3 ;  /* 0x000000030c047211 */ /* 0x000fe200078e18ff */
[----:B0-----:R-:W-:Y:S01]  /*5570*/  VIADD R6, R10, 0x3 ;  /* 0x000000030a067836 */ /* 0x001fe20000000000 */
[----:B--2---:R0:W-:Y:S04]  /*5580*/  STL.64 [R13+0x1c8], R8 ;  /* 0x0001c8080d007387 */ /* 0x0041e80000100a00 */
[----:B------:R-:W2:Y:S01]  /*5590*/  LDL.64 R4, [R4+0x120] ;  /* 0x0001200004047983 */ /* 0x000ea20000100a00 */
[C---:B------:R-:W-:Y:S02]  /*55a0*/  VIMNMX R7, PT, PT, R6.reuse, UR4, PT ;  /* 0x0000000406077c48 */ /* 0x040fe4000bfe0100 */
[----:B------:R-:W-:Y:S02]  /*55b0*/  VIMNMX R6, PT, PT, R6, UR4, !PT ;  /* 0x0000000406067c48 */ /* 0x000fe4000ffe0100 */
[----:B------:R-:W-:-:S04]  /*55c0*/  ISETP.NE.AND P0, PT, R7, RZ, PT ;  /* 0x000000ff0700720c */ /* 0x000fc80003f05270 */
[----:B------:R-:W-:-:S05]  /*55d0*/  SEL R6, R6, RZ, !P0 ;  /* 0x000000ff06067207 */ /* 0x000fca0004000000 */
[----:B------:R-:W-:Y:S02]  /*55e0*/  IMAD R6, R6, 0x8, R3 ;  /* 0x0000000806067824 */ /* 0x000fe400078e0203 */
[----:B------:R-:W-:Y:S01]  /*55f0*/  VIADD R11, R10, 0x4 ;  /* 0x000000040a0b7836 */ /* 0x000fe20000000000 */
[----:B--2---:R1:W-:Y:S04]  /*5600*/  STL.64 [R13+0x1d0], R4 ;  /* 0x0001d0040d007387 */ /* 0x0043e80000100a00 */
[----:B------:R-:W2:Y:S01]  /*5610*/  LDL.64 R6, [R6+0x120] ;  /* 0x0001200006067983 */ /* 0x000ea20000100a00 */
[C---:B0-----:R-:W-:Y:S02]  /*5620*/  VIMNMX R8, PT, PT, R11.reuse, UR4, PT ;  /* 0x000000040b087c48 */ /* 0x041fe4000bfe0100 */
[----:B------:R-:W-:-:S02]  /*5630*/  VIMNMX R11, PT, PT, R11, UR4, !PT ;  /* 0x000000040b0b7c48 */ /* 0x000fc4000ffe0100 */
[----:B------:R-:W-:-:S04]  /*5640*/  ISETP.NE.AND P0, PT, R8, RZ, PT ;  /* 0x000000ff0800720c */ /* 0x000fc80003f05270 */
[----:B------:R-:W-:-:S05]  /*5650*/  SEL R8, R11, RZ, !P0 ;  /* 0x000000ff0b087207 */ /* 0x000fca0004000000 */
[----:B------:R-:W-:Y:S01]  /*5660*/  IMAD R8, R8, 0x8, R3 ;  /* 0x0000000808087824 */ /* 0x000fe200078e0203 */
[----:B------:R-:W-:Y:S01]  /*5670*/  IADD3 R11, PT, PT, R10, 0x5, RZ ;  /* 0x000000050a0b7810 */ /* 0x000fe20007ffe0ff */
[----:B--2---:R0:W-:Y:S04]  /*5680*/  STL.64 [R13+0x1d8], R6 ;  /* 0x0001d8060d007387 */ /* 0x0041e80000100a00 */
[----:B------:R-:W2:Y:S01]  /*5690*/  LDL.64 R8, [R8+0x120] ;  /* 0x0001200008087983 */ /* 0x000ea20000100a00 */
[C---:B-1----:R-:W-:Y:S02]  /*56a0*/  VIMNMX R4, PT, PT, R11.reuse, UR4, PT ;  /* 0x000000040b047c48 */ /* 0x042fe4000bfe0100 */
        /* <DEDUP_REMOVED lines=11> */
[----:B------:R-:W-:Y:S02]  /*5760*/  IMAD R6, R6, 0x8, R3 ;  /* 0x0000000806067824 */ /* 0x000fe400078e0203 */
[----:B------:R-:W-:Y:S01]  /*5770*/  VIADD R11, R10, 0x7 ;  /* 0x000000070a0b7836 */ /* 0x000fe20000000000 */
[----:B--2---:R0:W-:Y:S04]  /*5780*/  STL.64 [R13+0x1e8], R4 ;  /* 0x0001e8040d007387 */ /* 0x0041e80000100a00 */
[----:B------:R-:W2:Y:S01]  /*5790*/  LDL.64 R6, [R6+0x120] ;  /* 0x0001200006067983 */ /* 0x000ea20000100a00 */
[C---:B-1----:R-:W-:Y:S02]  /*57a0*/  VIMNMX R8, PT, PT, R11.reuse, UR4, PT ;  /* 0x000000040b087c48 */ /* 0x042fe4000bfe0100 */
[----:B------:R-:W-:-:S02]  /*57b0*/  VIMNMX R11, PT, PT, R11, UR4, !PT ;  /* 0x000000040b0b7c48 */ /* 0x000fc4000ffe0100 */
[----:B------:R-:W-:-:S04]  /*57c0*/  ISETP.NE.AND P0, PT, R8, RZ, PT ;  /* 0x000000ff0800720c */ /* 0x000fc80003f05270 */
[----:B------:R-:W-:-:S04]  /*57d0*/  SEL R8, R11, RZ, !P0 ;  /* 0x000000ff0b087207 */ /* 0x000fc80004000000 */
[----:B------:R-:W-:Y:S01]  /*57e0*/  LEA R8, R8, R3, 0x3 ;  /* 0x0000000308087211 */ /* 0x000fe200078e18ff */
[----:B--2---:R0:W-:Y:S05]  /*57f0*/  STL.64 [R13+0x1f0], R6 ;  /* 0x0001f0060d007387 */ /* 0x0041ea0000100a00 */
[----:B------:R-:W2:Y:S01]  /*5800*/  LDL.64 R8, [R8+0x120] ;  /* 0x0001200008087983 */ /* 0x000ea20000100a00 */
[----:B------:R-:W-:-:S03]  /*5810*/  VIADD R10, R10, 0x8 ;  /* 0x000000080a0a7836 */ /* 0x000fc60000000000 */
[----:B--2---:R0:W-:Y:S04]  /*5820*/  STL.64 [R13+0x1f8], R8 ;  /* 0x0001f8080d007387 */ /* 0x0041e80000100a00 */
.L_x_65:
[----:B------:R-:W-:Y:S05]  /*5830*/  BRA.U !UP3, `(.L_x_64) ;  /* 0x000000050b187547 */ /* 0x000fea000b800000 */
[----:B------:R-:W-:Y:S01]  /*5840*/  UISETP.NE.AND UP3, UPT, UR5, URZ, UPT ;  /* 0x000000ff0500728c */ /* 0x000fe2000bf65270 */
[----:B------:R-:W-:Y:S10]  /*5850*/  BRA.U !UP0, `(.L_x_66) ;  /* 0x0000000108907547 */ /* 0x000ff4000b800000 */
[C---:B01----:R-:W-:Y:S02]  /*5860*/  VIMNMX R5, PT, PT, R10.reuse, UR4, PT ;  /* 0x000000040a057c48 */ /* 0x043fe4000bfe0100 */
        /* <DEDUP_REMOVED lines=20> */
[----:B------:R-:W-:Y:S01]  /*59b0*/  IMAD.U32 R11, R4, 0x8, R1 ;  /* 0x00000008040b7824 */ /* 0x000fe200078e0001 */
[----:B------:R-:W-:-:S04]  /*59c0*/  SEL R12, R12, RZ, !P0 ;  /* 0x000000ff0c0c7207 */ /* 0x000fc80004000000 */
[----:B------:R-:W-:Y:S01]  /*59d0*/  LEA R4, R12, R3, 0x3 ;  /* 0x000000030c047211 */ /* 0x000fe200078e18ff */
[----:B0-----:R-:W-:Y:S01]  /*59e0*/  VIADD R6, R10, 0x3 ;  /* 0x000000030a067836 */ /* 0x001fe20000000000 */
[----:B--2---:R2:W-:Y:S04]  /*59f0*/  STL.64 [R11+0x1c8], R8 ;  /* 0x0001c8080b007387 */ /* 0x0045e80000100a00 */
[----:B------:R-:W3:Y:S01]  /*5a00*/  LDL.64 R4, [R4+0x120] ;  /* 0x0001200004047983 */ /* 0x000ee20000100a00 */
[C---:B------:R-:W-:Y:S02]  /*5a10*/  VIMNMX R7, PT, PT, R6.reuse, UR4, PT ;  /* 0x0000000406077c48 */ /* 0x040fe4000bfe0100 */
[----:B------:R-:W-:Y:S02]  /*5a20*/  VIMNMX R6, PT, PT, R6, UR4, !PT ;  /* 0x0000000406067c48 */ /* 0x000fe4000ffe0100 */
[----:B------:R-:W-:-:S04]  /*5a30*/  ISETP.NE.AND P0, PT, R7, RZ, PT ;  /* 0x000000ff0700720c */ /* 0x000fc80003f05270 */
[----:B------:R-:W-:-:S05]  /*5a40*/  SEL R6, R6, RZ, !P0 ;  /* 0x000000ff06067207 */ /* 0x000fca0004000000 */
[----:B------:R-:W-:Y:S01]  /*5a50*/  IMAD R6, R6, 0x8, R3 ;  /* 0x0000000806067824 */ /* 0x000fe200078e0203 */
[----:B---3--:R2:W-:Y:S05]  /*5a60*/  STL.64 [R11+0x1d0], R4 ;  /* 0x0001d0040b007387 */ /* 0x0085ea0000100a00 */
[----:B------:R-:W3:Y:S01]  /*5a70*/  LDL.64 R6, [R6+0x120] ;  /* 0x0001200006067983 */ /* 0x000ee20000100a00 */
[----:B------:R-:W-:-:S03]  /*5a80*/  VIADD R10, R10, 0x4 ;  /* 0x000000040a0a7836 */ /* 0x000fc60000000000 */
[----:B---3--:R2:W-:Y:S04]  /*5a90*/  STL.64 [R11+0x1d8], R6 ;  /* 0x0001d8060b007387 */ /* 0x0085e80000100a00 */
.L_x_66:
[----:B------:R-:W-:Y:S05]  /*5aa0*/  BRA.U !UP3, `(.L_x_64) ;  /* 0x000000010b7c7547 */ /* 0x000fea000b800000 */
[C---:B012---:R-:W-:Y:S02]  /*5ab0*/  VIMNMX R5, PT, PT, R10.reuse, UR4, PT ;  /* 0x000000040a057c48 */ /* 0x047fe4000bfe0100 */
[----:B------:R-:W-:Y:S02]  /*5ac0*/  VIMNMX R4, PT, PT, R10, UR4, !PT ;  /* 0x000000040a047c48 */ /* 0x000fe4000ffe0100 */
[----:B------:R-:W-:-:S04]  /*5ad0*/  ISETP.NE.AND P0, PT, R5, RZ, PT ;  /* 0x000000ff0500720c */ /* 0x000fc80003f05270 */
[----:B------:R-:W-:-:S05]  /*5ae0*/  SEL R4, R4, RZ, !P0 ;  /* 0x000000ff04047207 */ /* 0x000fca0004000000 */
[----:B------:R-:W-:-:S06]  /*5af0*/  IMAD R4, R4, 0x8, R3 ;  /* 0x0000000804047824 */ /* 0x000fcc00078e0203 */
[----:B------:R-:W2:Y:S01]  /*5b00*/  LDL.64 R4, [R4+0x120] ;  /* 0x0001200004047983 */ /* 0x000ea20000100a00 */
[----:B------:R-:W-:Y:S01]  /*5b10*/  IADD3 R7, PT, PT, R10, UR8, RZ ;  /* 0x000000080a077c10 */ /* 0x000fe2000fffe0ff */
[----:B------:R-:W-:-:S04]  /*5b20*/  UISETP.NE.AND UP3, UPT, UR5, 0x1, UPT ;  /* 0x000000010500788c */ /* 0x000fc8000bf65270 */
[----:B------:R-:W-:-:S05]  /*5b30*/  IMAD R7, R7, 0x8, R2 ;  /* 0x0000000807077824 */ /* 0x000fca00078e0202 */
[----:B--2---:R0:W-:Y:S01]  /*5b40*/  STL.64 [R7], R4 ;  /* 0x0000000407007387 */ /* 0x0041e20000100a00 */
[----:B------:R-:W-:Y:S05]  /*5b50*/  BRA.U !UP3, `(.L_x_64) ;  /* 0x000000010b507547 */ /* 0x000fea000b800000 */
[----:B0-----:R-:W-:-:S05]  /*5b60*/  VIADD R4, R10, 0x1 ;  /* 0x000000010a047836 */ /* 0x001fca0000000000 */
[C---:B------:R-:W-:Y:S02]  /*5b70*/  VIMNMX R5, PT, PT, R4.reuse, UR4, PT ;  /* 0x0000000404057c48 */ /* 0x040fe4000bfe0100 */
[----:B------:R-:W-:Y:S02]  /*5b80*/  VIMNMX R4, PT, PT, R4, UR4, !PT ;  /* 0x0000000404047c48 */ /* 0x000fe4000ffe0100 */
[----:B------:R-:W-:-:S04]  /*5b90*/  ISETP.NE.AND P0, PT, R5, RZ, PT ;  /* 0x000000ff0500720c */ /* 0x000fc80003f05270 */
[----:B------:R-:W-:-:S05]  /*5ba0*/  SEL R4, R4, RZ, !P0 ;  /* 0x000000ff04047207 */ /* 0x000fca0004000000 */
[----:B------:R-:W-:-:S06]  /*5bb0*/  IMAD R6, R4, 0x8, R3 ;  /* 0x0000000804067824 */ /* 0x000fcc00078e0203 */
[----:B------:R-:W2:Y:S01]  /*5bc0*/  LDL.64 R6, [R6+0x120] ;  /* 0x0001200006067983 */ /* 0x000ea20000100a00 */
[----:B------:R-:W-:Y:S01]  /*5bd0*/  VIADD R4, R10, UR8 ;  /* 0x000000080a047c36 */ /* 0x000fe20008000000 */
[----:B------:R-:W-:-:S04]  /*5be0*/  UISETP.NE.AND UP3, UPT, UR5, 0x2, UPT ;  /* 0x000000020500788c */ /* 0x000fc8000bf65270 */
[----:B------:R-:W-:-:S05]  /*5bf0*/  LEA R9, R4, R1, 0x3 ;  /* 0x0000000104097211 */ /* 0x000fca00078e18ff */
[----:B--2---:R0:W-:Y:S01]  /*5c00*/  STL.64 [R9+0x1c8], R6 ;  /* 0x0001c80609007387 */ /* 0x0041e20000100a00 */
[----:B------:R-:W-:Y:S05]  /*5c10*/  BRA.U !UP3, `(.L_x_64) ;  /* 0x000000010b207547 */ /* 0x000fea000b800000 */
[----:B------:R-:W-:-:S05]  /*5c20*/  VIADD R10, R10, 0x2 ;  /* 0x000000020a0a7836 */ /* 0x000fca0000000000 */
[C---:B------:R-:W-:Y:S02]  /*5c30*/  VIMNMX R4, PT, PT, R10.reuse, UR4, PT ;  /* 0x000000040a047c48 */ /* 0x040fe4000bfe0100 */
[----:B------:R-:W-:Y:S02]  /*5c40*/  VIMNMX R10, PT, PT, R10, UR4, !PT ;  /* 0x000000040a0a7c48 */ /* 0x000fe4000ffe0100 */
[----:B------:R-:W-:-:S04]  /*5c50*/  ISETP.NE.AND P0, PT, R4, RZ, PT ;  /* 0x000000ff0400720c */ /* 0x000fc80003f05270 */
[----:B------:R-:W-:-:S05]  /*5c60*/  SEL R10, R10, RZ, !P0 ;  /* 0x000000ff0a0a7207 */ /* 0x000fca0004000000 */
[----:B------:R-:W-:-:S06]  /*5c70*/  IMAD R4, R10, 0x8, R3 ;  /* 0x000000080a047824 */ /* 0x000fcc00078e0203 */
[----:B------:R-:W2:Y:S04]  /*5c80*/  LDL.64 R4, [R4+0x120] ;  /* 0x0001200004047983 */ /* 0x000ea80000100a00 */
[----:B--2---:R1:W-:Y:S02]  /*5c90*/  STL.64 [R9+0x1d0], R4 ;  /* 0x0001d00409007387 */ /* 0x0043e40000100a00 */
.L_x_64:
[----:B------:R-:W-:-:S04]  /*5ca0*/  UIADD3 UR4, UPT, UPT, UR4, 0x1, URZ ;  /* 0x0000000104047890 */ /* 0x000fc8000fffe0ff */
[----:B------:R-:W-:-:S09]  /*5cb0*/  UISETP.NE.AND UP3, UPT, UR4, UR10, UPT ;  /* 0x0000000a0400728c */ /* 0x000fd2000bf65270 */
[----:B------:R-:W-:Y:S05]  /*5cc0*/  BRA.U UP3, `(.L_x_67) ;  /* 0xfffffff103407547 */ /* 0x000fea000b83ffff */
.L_x_61:
[----:B-----5:R-:W-:Y:S01]  /*5cd0*/  VIADD R24, R1, 0x208 ;  /* 0x0000020801187836 */ /* 0x020fe20000000000 */
[----:B0-----:R-:W-:Y:S01]  /*5ce0*/  PRMT R17, RZ, 0x7610, R17 ;  /* 0x00007610ff117816 */ /* 0x001fe20000000011 */
[----:B------:R-:W-:Y:S01]  /*5cf0*/  IMAD.MOV.U32 R16, RZ, RZ, RZ ;  /* 0x000000ffff107224 */ /* 0x000fe200078e00ff */
[----:B------:R-:W-:-:S07]  /*5d00*/  PRMT R18, RZ, 0x7610, R18 ;  /* 0x00007610ff127816 */ /* 0x000fce0000000012 */
.L_x_73:
[----:B012---:R-:W0:Y:S01]  /*5d10*/  LDC R5, c[0x0][0x390] ;  /* 0x0000e400ff057b82 */ /* 0x007e220000000800 */
[C---:B------:R-:W-:Y:S01]  /*5d20*/  ISETP.GE.U32.AND P1, PT, R16.reuse, 0xf, PT ;  /* 0x0000000f1000780c */ /* 0x040fe20003f26070 */
[C---:B------:R-:W-:Y:S01]  /*5d30*/  IMAD R23, R16.reuse, R16, R16 ;  /* 0x0000001010177224 */ /* 0x040fe200078e0210 */
[----:B------:R-:W-:Y:S01]  /*5d40*/  IADD3 R4, PT, PT, R16, 0x1, RZ ;  /* 0x0000000110047810 */ /* 0x000fe20007ffe0ff */
[----:B------:R-:W-:Y:S02]  /*5d50*/  VIADD R17, R17, 0x1 ;  /* 0x0000000111117836 */ /* 0x000fe40000000000 */
[----:B------:R-:W-:Y:S02]  /*5d60*/  VIADD R18, R18, 0x1 ;  /* 0x0000000112127836 */ /* 0x000fe40000000000 */
[----:B------:R-:W-:Y:S02]  /*5d70*/  IMAD.MOV.U32 R19, RZ, RZ, RZ ;  /* 0x000000ffff137224 */ /* 0x000fe400078e00ff */
[-C--:B0-----:R-:W-:Y:S01]  /*5d80*/  IMAD R26, R16, R5.reuse, RZ ;  /* 0x00000005101a7224 */ /* 0x081fe200078e02ff */
[----:B------:R-:W-:Y:S01]  /*5d90*/  ISETP.NE.AND P0, PT, R4, R5, PT ;  /* 0x000000050400720c */ /* 0x000fe20003f05270 */
[----:B------:R-:W-:-:S05]  /*5da0*/  IMAD.MOV.U32 R16, RZ, RZ, R4 ;  /* 0x000000ffff107224 */ /* 0x000fca00078e0004 */
[----:B------:R-:W-:Y:S01]  /*5db0*/  LOP3.LUT P2, RZ, R16, 0xf, RZ, 0xc0, !PT ;  /* 0x0000000f10ff7812 */ /* 0x000fe2000784c0ff */
[----:B------:R-:W-:-:S12]  /*5dc0*/  @!P1 BRA `(.L_x_68) ;  /* 0x0000000000b09947 */ /* 0x000fd80003800000 */
[----:B------:R-:W-:Y:S01]  /*5dd0*/  SHF.L.U32 R5, R23, 0x2, RZ ;  /* 0x0000000217057819 */ /* 0x000fe200000006ff */
[----:B------:R-:W-:Y:S01]  /*5de0*/  IMAD R4, R26, 0x8, R2 ;  /* 0x000000081a047824 */ /* 0x000fe200078e0202 */
[----:B------:R-:W-:Y:S02]  /*5df0*/  LOP3.LUT R19, R16, 0xfffffff0, RZ, 0xc0, !PT ;  /* 0xfffffff010137812 */ /* 0x000fe400078ec0ff */
[----:B------:R-:W-:Y:S01]  /*5e00*/  LOP3.LUT R5, R5, 0xfffffff8, RZ, 0xc0, !PT ;  /* 0xfffffff805057812 */ /* 0x000fe200078ec0ff */
[----:B------:R-:W-:Y:S02]  /*5e10*/  VIADD R22, R4, 0x40 ;  /* 0x0000004004167836 */ /* 0x000fe40000000000 */
[----:B------:R-:W-:Y:S02]  /*5e20*/  IMAD.MOV R20, RZ, RZ, -R19 ;  /* 0x000000ffff147224 */ /* 0x000fe400078e0a13 */
[----:B------:R-:W-:-:S07]  /*5e30*/  IMAD.IADD R21, R5, 0x1, R24 ;  /* 0x0000000105157824 */ /* 0x000fce00078e0218 */
.L_x_69:
[----:B------:R-:W2:Y:S04]  /*5e40*/  LDL.64 R4, [R22+-0x40] ;  /* 0xffffc00016047983 */ /* 0x000ea80000100a00 */
[----:B--2---:R0:W-:Y:S04]  /*5e50*/  STL.64 [R21+-0x78], R4 ;  /* 0xffff880415007387 */ /* 0x0041e80000100a00 */
[----:B------:R-:W2:Y:S04]  /*5e60*/  LDL.64 R6, [R22+-0x38] ;  /* 0xffffc80016067983 */ /* 0x000ea80000100a00 */
[----:B--2---:R1:W-:Y:S04]  /*5e70*/  STL.64 [R21+-0x70], R6 ;  /* 0xffff900615007387 */ /* 0x0043e80000100a00 */
[----:B------:R-:W2:Y:S04]  /*5e80*/  LDL.64 R8, [R22+-0x30] ;  /* 0xffffd00016087983 */ /* 0x000ea80000100a00 */
[----:B--2---:R2:W-:Y:S04]  /*5e90*/  STL.64 [R21+-0x68], R8 ;  /* 0xffff980815007387 */ /* 0x0045e80000100a00 */
[----:B------:R-:W5:Y:S04]  /*5ea0*/  LDL.64 R10, [R22+-0x28] ;  /* 0xffffd800160a7983 */ /* 0x000f680000100a00 */
[----:B-----5:R5:W-:Y:S04]  /*5eb0*/  STL.64 [R21+-0x60], R10 ;  /* 0xffffa00a15007387 */ /* 0x020be80000100a00 */
[----:B---34-:R-:W3:Y:S04]  /*5ec0*/  LDL.64 R12, [R22+-0x20] ;  /* 0xffffe000160c7983 */ /* 0x018ee80000100a00 */
[----:B---3--:R3:W-:Y:S04]  /*5ed0*/  STL.64 [R21+-0x58], R12 ;  /* 0xffffa80c15007387 */ /* 0x0087e80000100a00 */
[----:B------:R-:W4:Y:S04]  /*5ee0*/  LDL.64 R14, [R22+-0x18] ;  /* 0xffffe800160e7983 */ /* 0x000f280000100a00 */
[----:B----4-:R4:W-:Y:S04]  /*5ef0*/  STL.64 [R21+-0x50], R14 ;  /* 0xffffb00e15007387 */ /* 0x0109e80000100a00 */
[----:B0-----:R-:W2:Y:S04]  /*5f00*/  LDL.64 R4, [R22+-0x10] ;  /* 0xfffff00016047983 */ /* 0x001ea80000100a00 */
[----:B--2---:R0:W-:Y:S04]  /*5f10*/  STL.64 [R21+-0x48], R4 ;  /* 0xffffb80415007387 */ /* 0x0041e80000100a00 */
[----:B-1----:R-:W2:Y:S04]  /*5f20*/  LDL.64 R6, [R22+-0x8] ;  /* 0xfffff80016067983 */ /* 0x002ea80000100a00 */
[----:B--2---:R1:W-:Y:S04]  /*5f30*/  STL.64 [R21+-0x40], R6 ;  /* 0xffffc00615007387 */ /* 0x0043e80000100a00 */
[----:B------:R-:W2:Y:S04]  /*5f40*/  LDL.64 R8, [R22] ;  /* 0x0000000016087983 */ /* 0x000ea80000100a00 */
[----:B--2---:R2:W-:Y:S04]  /*5f50*/  STL.64 [R21+-0x38], R8 ;  /* 0xffffc80815007387 */ /* 0x0045e80000100a00 */
[----:B-----5:R-:W5:Y:S04]  /*5f60*/  LDL.64 R10, [R22+0x8] ;  /* 0x00000800160a7983 */ /* 0x020f680000100a00 */
[----:B-----5:R5:W-:Y:S04]  /*5f70*/  STL.64 [R21+-0x30], R10 ;  /* 0xffffd00a15007387 */ /* 0x020be80000100a00 */
[----:B---3--:R-:W3:Y:S04]  /*5f80*/  LDL.64 R12, [R22+0x10] ;  /* 0x00001000160c7983 */ /* 0x008ee80000100a00 */
[----:B---3--:R-:W-:Y:S04]  /*5f90*/  STL.64 [R21+-0x28], R12 ;  /* 0xffffd80c15007387 */ /* 0x008fe80000100a00 */
[----:B----4-:R-:W3:Y:S04]  /*5fa0*/  LDL.64 R14, [R22+0x18] ;  /* 0x00001800160e7983 */ /* 0x010ee80000100a00 */
[----:B---3--:R-:W-:Y:S04]  /*5fb0*/  STL.64 [R21+-0x20], R14 ;  /* 0xffffe00e15007387 */ /* 0x008fe80000100a00 */
[----:B0-----:R-:W3:Y:S04]  /*5fc0*/  LDL.64 R4, [R22+0x20] ;  /* 0x0000200016047983 */ /* 0x001ee80000100a00 */
[----:B---3--:R-:W-:Y:S04]  /*5fd0*/  STL.64 [R21+-0x18], R4 ;  /* 0xffffe80415007387 */ /* 0x008fe80000100a00 */
[----:B-1----:R-:W3:Y:S04]  /*5fe0*/  LDL.64 R6, [R22+0x28] ;  /* 0x0000280016067983 */ /* 0x002ee80000100a00 */
[----:B---3--:R-:W-:Y:S04]  /*5ff0*/  STL.64 [R21+-0x10], R6 ;  /* 0xfffff00615007387 */ /* 0x008fe80000100a00 */
[----:B--2---:R-:W2:Y:S01]  /*6000*/  LDL.64 R8, [R22+0x30] ;  /* 0x0000300016087983 */ /* 0x004ea20000100a00 */
[----:B------:R-:W-:-:S05]  /*6010*/  VIADD R20, R20, 0x10 ;  /* 0x0000001014147836 */ /* 0x000fca0000000000 */
[----:B------:R-:W-:Y:S01]  /*6020*/  ISETP.NE.AND P1, PT, R20, RZ, PT ;  /* 0x000000ff1400720c */ /* 0x000fe20003f25270 */
[----:B--2---:R-:W-:Y:S04]  /*6030*/  STL.64 [R21+-0x8], R8 ;  /* 0xfffff80815007387 */ /* 0x004fe80000100a00 */
[----:B-----5:R0:W2:Y:S02]  /*6040*/  LDL.64 R10, [R22+0x38] ;  /* 0x00003800160a7983 */ /* 0x0200a40000100a00 */
[----:B0-----:R-:W-:Y:S02]  /*6050*/  IADD3 R22, PT, PT, R22, 0x80, RZ ;  /* 0x0000008016167810 */ /* 0x001fe40007ffe0ff */
[----:B--2---:R0:W-:Y:S02]  /*6060*/  STL.64 [R21], R10 ;  /* 0x0000000a15007387 */ /* 0x0041e40000100a00 */
[----:B0-----:R-:W-:-:S02]  /*6070*/  VIADD R21, R21, 0x80 ;  /* 0x0000008015157836 */ /* 0x001fc40000000000 */
[----:B------:R-:W-:Y:S05]  /*6080*/  @P1 BRA `(.L_x_69) ;  /* 0xfffffffc006c1947 */ /* 0x000fea000383ffff */
.L_x_68:
[----:B------:R-:W-:Y:S01]  /*6090*/  SHF.R.U32.HI R22, RZ, 0x1, R23 ;  /* 0x00000001ff167819 */ /* 0x000fe20000011617 */
[----:B------:R-:W-:Y:S06]  /*60a0*/  @!P2 BRA `(.L_x_70) ;  /* 0x000000040028a947 */ /* 0x000fec0003800000 */
[----:B------:R-:W-:-:S04]  /*60b0*/  LOP3.LUT R5, R18, 0xf, RZ, 0xc0, !PT ;  /* 0x0000000f12057812 */ /* 0x000fc800078ec0ff */
[C---:B------:R-:W-:Y:S01]  /*60c0*/  LOP3.LUT P2, RZ, R5.reuse, 0x7, RZ, 0xc0, !PT ;  /* 0x0000000705ff7812 */ /* 0x040fe2000784c0ff */
[----:B------:R-:W-:-:S05]  /*60d0*/  VIADD R4, R5, 0xffffffff ;  /* 0xffffffff05047836 */ /* 0x000fca0000000000 */
[----:B------:R-:W-:-:S13]  /*60e0*/  ISETP.GE.U32.AND P1, PT, R4, 0x7, PT ;  /* 0x000000070400780c */ /* 0x000fda0003f26070 */
[----:B------:R-:W-:Y:S05]  /*60f0*/  @!P1 BRA `(.L_x_71) ;  /* 0x0000000000649947 */ /* 0x000fea0003800000 */
[----:B------:R-:W-:-:S04]  /*6100*/  IMAD.IADD R5, R26, 0x1, R19 ;  /* 0x000000011a057824 */ /* 0x000fc800078e0213 */
[----:B------:R-:W-:-:S06]  /*6110*/  IMAD R6, R5, 0x8, R2 ;  /* 0x0000000805067824 */ /* 0x000fcc00078e0202 */
[----:B------:R-:W2:Y:S01]  /*6120*/  LDL.64 R6, [R6] ;  /* 0x0000000006067983 */ /* 0x000ea20000100a00 */
[----:B------:R-:W-:Y:S01]  /*6130*/  IADD3 R8, PT, PT, R22, R19, RZ ;  /* 0x0000001316087210 */ /* 0x000fe20007ffe0ff */
[----:B------:R-:W-:-:S04]  /*6140*/  IMAD.IADD R4, R26, 0x1, R19 ;  /* 0x000000011a047824 */ /* 0x000fc800078e0213 */
[----:B---34-:R-:W-:Y:S02]  /*6150*/  IMAD R15, R8, 0x8, R3 ;  /* 0x00000008080f7824 */ /* 0x018fe400078e0203 */
[----:B------:R-:W-:-:S03]  /*6160*/  IMAD.U32 R20, R4, 0x8, R1 ;  /* 0x0000000804147824 */ /* 0x000fc600078e0001 */
[----:B--2---:R0:W-:Y:S04]  /*6170*/  STL.64 [R15+0x120], R6 ;  /* 0x000120060f007387 */ /* 0x0041e80000100a00 */
[----:B------:R-:W2:Y:S01]  /*6180*/  LDL.64 R8, [R20+0x1c8] ;  /* 0x0001c80014087983 */ /* 0x000ea20000100a00 */
[----:B------:R-:W-:-:S05]  /*6190*/  IMAD.IADD R4, R22, 0x1, R19 ;  /* 0x0000000116047824 */ /* 0x000fca00078e0213 */
[----:B------:R-:W-:-:S05]  /*61a0*/  LEA R21, R4, R1, 0x3 ;  /* 0x0000000104157211 */ /* 0x000fca00078e18ff */
[----:B--2---:R1:W-:Y:S04]  /*61b0*/  STL.64 [R21+0x198], R8 ;  /* 0x0001980815007387 */ /* 0x0043e80000100a00 */
[----:B------:R-:W2:Y:S04]  /*61c0*/  LDL.64 R4, [R20+0x1d0] ;  /* 0x0001d00014047983 */ /* 0x000ea80000100a00 */
[----:B--2---:R2:W-:Y:S04]  /*61d0*/  STL.64 [R21+0x1a0], R4 ;  /* 0x0001a00415007387 */ /* 0x0045e80000100a00 */
[----:B------:R-:W3:Y:S04]  /*61e0*/  LDL.64 R10, [R20+0x1d8] ;  /* 0x0001d800140a7983 */ /* 0x000ee80000100a00 */
[----:B---3--:R2:W-:Y:S04]  /*61f0*/  STL.64 [R21+0x1a8], R10 ;  /* 0x0001a80a15007387 */ /* 0x0085e80000100a00 */
[----:B------:R-:W3:Y:S04]  /*6200*/  LDL.64 R12, [R20+0x1e0] ;  /* 0x0001e000140c7983 */ /* 0x000ee80000100a00 */
[----:B---3--:R2:W-:Y:S04]  /*6210*/  STL.64 [R21+0x1b0], R12 ;  /* 0x0001b00c15007387 */ /* 0x0085e80000100a00 */
[----:B0-----:R-:W3:Y:S04]  /*6220*/  LDL.64 R6, [R20+0x1e8] ;  /* 0x0001e80014067983 */ /* 0x001ee80000100a00 */
[----:B---3--:R2:W-:Y:S04]  /*6230*/  STL.64 [R21+0x1b8], R6 ;  /* 0x0001b80615007387 */ /* 0x0085e80000100a00 */
[----:B------:R-:W3:Y:S04]  /*6240*/  LDL.64 R14, [R20+0x1f0] ;  /* 0x0001f000140e7983 */ /* 0x000ee80000100a00 */
[----:B---3--:R2:W-:Y:S04]  /*6250*/  STL.64 [R21+0x1c0], R14 ;  /* 0x0001c00e15007387 */ /* 0x0085e80000100a00 */
[----:B-1----:R-:W3:Y:S01]  /*6260*/  LDL.64 R8, [R20+0x1f8] ;  /* 0x0001f80014087983 */ /* 0x002ee20000100a00 */
[----:B------:R-:W-:-:S03]  /*6270*/  VIADD R19, R19, 0x8 ;  /* 0x0000000813137836 */ /* 0x000fc60000000000 */
[----:B---3--:R2:W-:Y:S04]  /*6280*/  STL.64 [R21+0x1c8], R8 ;  /* 0x0001c80815007387 */ /* 0x0085e80000100a00 */
.L_x_71:
[----:B------:R-:W-:Y:S05]  /*6290*/  @!P2 BRA `(.L_x_70) ;  /* 0x0000000000aca947 */ /* 0x000fea0003800000 */
[----:B--2---:R-:W-:-:S04]  /*62a0*/  LOP3.LUT R4, R17, 0xffff, RZ, 0xc0, !PT ;  /* 0x0000ffff11047812 */ /* 0x004fc800078ec0ff */
[C---:B------:R-:W-:Y:S02]  /*62b0*/  LOP3.LUT R5, R4.reuse, 0x7, RZ, 0xc0, !PT ;  /* 0x0000000704057812 */ /* 0x040fe400078ec0ff */
[----:B---3--:R-:W-:-:S03]  /*62c0*/  LOP3.LUT R12, R4, 0x3, RZ, 0xc0, !PT ;  /* 0x00000003040c7812 */ /* 0x008fc600078ec0ff */
[----:B------:R-:W-:Y:S01]  /*62d0*/  VIADD R5, R5, 0xffffffff ;  /* 0xffffffff05057836 */ /* 0x000fe20000000000 */
[----:B------:R-:W-:-:S04]  /*62e0*/  ISETP.NE.AND P2, PT, R12, RZ, PT ;  /* 0x000000ff0c00720c */ /* 0x000fc80003f45270 */
[----:B------:R-:W-:-:S13]  /*62f0*/  ISETP.GE.U32.AND P1, PT, R5, 0x3, PT ;  /* 0x000000030500780c */ /* 0x000fda0003f26070 */
[----:B------:R-:W-:Y:S05]  /*6300*/  @!P1 BRA `(.L_x_72) ;  /* 0x0000000000449947 */ /* 0x000fea0003800000 */
[----:B------:R-:W-:-:S04]  /*6310*/  IMAD.IADD R5, R26, 0x1, R19 ;  /* 0x000000011a057824 */ /* 0x000fc800078e0213 */
[----:B------:R-:W-:-:S06]  /*6320*/  IMAD R6, R5, 0x8, R2 ;  /* 0x0000000805067824 */ /* 0x000fcc00078e0202 */
[----:B------:R-:W2:Y:S01]  /*6330*/  LDL.64 R6, [R6] ;  /* 0x0000000006067983 */ /* 0x000ea20000100a00 */
[----:B------:R-:W-:Y:S01]  /*6340*/  IADD3 R8, PT, PT, R22, R19, RZ ;  /* 0x0000001316087210 */ /* 0x000fe20007ffe0ff */
[----:B------:R-:W-:-:S04]  /*6350*/  IMAD.IADD R4, R26, 0x1, R19 ;  /* 0x000000011a047824 */ /* 0x000fc800078e0213 */
[----:B----4-:R-:W-:Y:S02]  /*6360*/  IMAD R13, R8, 0x8, R3 ;  /* 0x00000008080d7824 */ /* 0x010fe400078e0203 */
        /* <DEDUP_REMOVED lines=8> */
[----:B------:R-:W2:Y:S01]  /*63f0*/  LDL.64 R10, [R14+0x1d8] ;  /* 0x0001d8000e0a7983 */ /* 0x000ea20000100a00 */
[----:B------:R-:W-:-:S03]  /*6400*/  VIADD R19, R19, 0x4 ;  /* 0x0000000413137836 */ /* 0x000fc60000000000 */
[----:B--2---:R0:W-:Y:S04]  /*6410*/  STL.64 [R15+0x1a8], R10 ;  /* 0x0001a80a0f007387 */ /* 0x0041e80000100a00 */
.L_x_72:
[----:B------:R-:W-:Y:S05]  /*6420*/  @!P2 BRA `(.L_x_70) ;  /* 0x000000000048a947 */ /* 0x000fea0003800000 */
[----:B0-----:R-:W-:-:S04]  /*6430*/  IMAD.IADD R5, R26, 0x1, R19 ;  /* 0x000000011a057824 */ /* 0x001fc800078e0213 */
[----:B------:R-:W-:-:S06]  /*6440*/  IMAD R5, R5, 0x8, R2 ;  /* 0x0000000805057824 */ /* 0x000fcc00078e0202 */
[----:B------:R-:W2:Y:S01]  /*6450*/  LDL.64 R4, [R5] ;  /* 0x0000000005047983 */ /* 0x000ea20000100a00 */
[----:B------:R-:W-:Y:S01]  /*6460*/  IMAD.IADD R6, R22, 0x1, R19 ;  /* 0x0000000116067824 */ /* 0x000fe200078e0213 */
[----:B------:R-:W-:-:S04]  /*6470*/  ISETP.NE.AND P1, PT, R12, 0x1, PT ;  /* 0x000000010c00780c */ /* 0x000fc80003f25270 */
[----:B------:R-:W-:-:S05]  /*6480*/  LEA R7, R6, R3, 0x3 ;  /* 0x0000000306077211 */ /* 0x000fca00078e18ff */
[----:B--2---:R1:W-:Y:S04]  /*6490*/  STL.64 [R7+0x120], R4 ;  /* 0x0001200407007387 */ /* 0x0043e80000100a00 */
[----:B------:R-:W-:Y:S05]  /*64a0*/  @!P1 BRA `(.L_x_70) ;  /* 0x0000000000289947 */ /* 0x000fea0003800000 */
[----:B-1----:R-:W-:-:S04]  /*64b0*/  IMAD.IADD R4, R26, 0x1, R19 ;  /* 0x000000011a047824 */ /* 0x002fc800078e0213 */
[----:B------:R-:W-:-:S05]  /*64c0*/  IMAD.U32 R5, R4, 0x8, R1 ;  /* 0x0000000804057824 */ /* 0x000fca00078e0001 */
[----:B------:R-:W2:Y:S01]  /*64d0*/  LDL.64 R6, [R5+0x1c8] ;  /* 0x0001c80005067983 */ /* 0x000ea20000100a00 */
[----:B------:R-:W-:Y:S01]  /*64e0*/  IMAD.IADD R4, R22, 0x1, R19 ;  /* 0x0000000116047824 */ /* 0x000fe200078e0213 */
[----:B------:R-:W-:-:S03]  /*64f0*/  ISETP.NE.AND P1, PT, R12, 0x2, PT ;  /* 0x000000020c00780c */ /* 0x000fc60003f25270 */
[----:B------:R-:W-:-:S05]  /*6500*/  IMAD.U32 R9, R4, 0x8, R1 ;  /* 0x0000000804097824 */ /* 0x000fca00078e0001 */
[----:B--2---:R0:W-:Y:S05]  /*6510*/  STL.64 [R9+0x198], R6 ;  /* 0x0001980609007387 */ /* 0x0041ea0000100a00 */
[----:B------:R-:W-:Y:S05]  /*6520*/  @!P1 BRA `(.L_x_70) ;  /* 0x0000000000089947 */ /* 0x000fea0003800000 */
[----:B------:R-:W2:Y:S04]  /*6530*/  LDL.64 R4, [R5+0x1d0] ;  /* 0x0001d00005047983 */ /* 0x000ea80000100a00 */
[----:B--2---:R1:W-:Y:S02]  /*6540*/  STL.64 [R9+0x1a0], R4 ;  /* 0x0001a00409007387 */ /* 0x0043e40000100a00 */
.L_x_70:
[----:B------:R-:W-:Y:S05]  /*6550*/  @P0 BRA `(.L_x_73) ;  /* 0xfffffff400ec0947 */ /* 0x000fea000383ffff */
.L_x_59:
[----:B--2--5:R-:W1:Y:S04]  /*6560*/  LDL.64 R20, [R1+0x1b0] ;  /* 0x0001b00001147983 */ /* 0x024e680000100a00 */
[----:B------:R-:W2:Y:S01]  /*6570*/  LDL.64 R2, [R1+0x1a8] ;  /* 0x0001a80001027983 */ /* 0x000ea20000100a00 */
[----:B------:R-:W-:Y:S01]  /*6580*/  BSSY.RECONVERGENT B0, `(.L_x_74) ;  /* 0x0000056000007945 */ /* 0x000fe20003800200 */
[----:B0-----:R-:W-:Y:S01]  /*6590*/  MOV R10, 0x0 ;  /* 0x00000000000a7802 */ /* 0x001fe20000000f00 */
[----:B------:R-:W-:Y:S01]  /*65a0*/  IMAD.MOV.U32 R11, RZ, RZ, -0x40100000 ;  /* 0xbff00000ff0b7424 */ /* 0x000fe200078e00ff */
[----:B-1----:R-:W-:-:S08]  /*65b0*/  DMUL R4, R20, R20 ;  /* 0x0000001414047228 */ /* 0x002fd00000000000 */
[----:B--2---:R-:W-:Y:S01]  /*65c0*/  DFMA R6, R2, R2, R4 ;  /* 0x000000020206722b */ /* 0x004fe20000000004 */
[----:B------:R-:W-:-:S07]  /*65d0*/  CS2R R4, SRZ ;  /* 0x0000000000047805 */ /* 0x000fce000001ff00 */
[----:B------:R-:W-:-:S14]  /*65e0*/  DSETP.GT.AND P0, PT, R6, RZ, PT ;  /* 0x000000ff0600722a */ /* 0x000fdc0003f04000 */
[----:B------:R-:W-:Y:S05]  /*65f0*/  @!P0 BRA `(.L_x_75) ;  /* 0x0000000400388947 */ /* 0x000fea0003800000 */
[----:B------:R-:W0:Y:S01]  /*6600*/  MUFU.RSQ64H R5, R7 ;  /* 0x0000000700057308 */ /* 0x000e220000001c00 */
[----:B------:R-:W-:Y:S01]  /*6610*/  VIADD R4, R7, 0xfcb00000 ;  /* 0xfcb0000007047836 */ /* 0x000fe20000000000 */
[----:B------:R-:W-:Y:S01]  /*6620*/  BSSY.RECONVERGENT B2, `(.L_x_76) ;  /* 0x0000017000027945 */ /* 0x000fe20003800200 */
[----:B------:R-:W-:Y:S02]  /*6630*/  IMAD.MOV.U32 R10, RZ, RZ, 0x0 ;  /* 0x00000000ff0a7424 */ /* 0x000fe400078e00ff */
[----:B------:R-:W-:Y:S01]  /*6640*/  IMAD.MOV.U32 R11, RZ, RZ, 0x3fd80000 ;  /* 0x3fd80000ff0b7424 */ /* 0x000fe200078e00ff */
[----:B------:R-:W-:Y:S01]  /*6650*/  ISETP.GE.U32.AND P0, PT, R4, 0x7ca00000, PT ;  /* 0x7ca000000400780c */ /* 0x000fe20003f06070 */
[----:B0-----:R-:W-:-:S08]  /*6660*/  DMUL R8, R4, R4 ;  /* 0x0000000404087228 */ /* 0x001fd00000000000 */
[----:B------:R-:W-:-:S08]  /*6670*/  DFMA R8, R6, -R8, 1 ;  /* 0x3ff000000608742b */ /* 0x000fd00000000808 */
[----:B------:R-:W-:Y:S02]  /*6680*/  DFMA R10, R8, R10, 0.5 ;  /* 0x3fe00000080a742b */ /* 0x000fe4000000000a */
[----:B------:R-:W-:-:S08]  /*6690*/  DMUL R8, R4, R8 ;  /* 0x0000000804087228 */ /* 0x000fd00000000000 */
[----:B------:R-:W-:-:S08]  /*66a0*/  DFMA R48, R10, R8, R4 ;  /* 0x000000080a30722b */ /* 0x000fd00000000004 */
[----:B------:R-:W-:Y:S02]  /*66b0*/  DMUL R52, R6, R48 ;  /* 0x0000003006347228 */ /* 0x000fe40000000000 */
[----:B------:R-:W-:Y:S01]  /*66c0*/  IADD3 R11, PT, PT, R49, -0x100000, RZ ;  /* 0xfff00000310b7810 */ /* 0x000fe20007ffe0ff */
[----:B------:R-:W-:-:S05]  /*66d0*/  IMAD.MOV.U32 R10, RZ, RZ, R48 ;  /* 0x000000ffff0a7224 */ /* 0x000fca00078e0030 */
[----:B------:R-:W-:-:S08]  /*66e0*/  DFMA R50, R52, -R52, R6 ;  /* 0x800000343432722b */ /* 0x000fd00000000006 */
[----:B------:R-:W-:Y:S01]  /*66f0*/  DFMA R8, R50, R10, R52 ;  /* 0x0000000a3208722b */ /* 0x000fe20000000034 */
[----:B------:R-:W-:Y:S10]  /*6700*/  @!P0 BRA `(.L_x_77) ;  /* 0x0000000000208947 */ /* 0x000ff40003800000 */
[----:B------:R-:W-:Y:S01]  /*6710*/  IMAD.MOV.U32 R46, RZ, RZ, R6 ;  /* 0x000000ffff2e7224 */ /* 0x000fe200078e0006 */
[----:B------:R-:W-:Y:S01]  /*6720*/  MOV R49, R4 ;  /* 0x0000000400317202 */ /* 0x000fe20000000f00 */
[----:B------:R-:W-:Y:S01]  /*6730*/  IMAD.MOV.U32 R47, RZ, RZ, R7 ;  /* 0x000000ffff2f7224 */ /* 0x000fe200078e0007 */
[----:B------:R-:W-:Y:S01]  /*6740*/  MOV R56, 0x6770 ;  /* 0x0000677000387802 */ /* 0x000fe20000000f00 */
[----:B------:R-:W-:-:S07]  /*6750*/  IMAD.MOV.U32 R57, RZ, RZ, R11 ;  /* 0x000000ffff397224 */ /* 0x000fce00078e000b */
[----:B---34-:R-:W-:Y:S05]  /*6760*/  CALL.REL.NOINC `($__internal_2_$__cuda_sm20_dsqrt_rn_f64_mediumpath_v1) ;  /* 0x0000005400dc7944 */ /* 0x018fea0003c00000 */
[----:B------:R-:W-:Y:S02]  /*6770*/  IMAD.MOV.U32 R8, RZ, RZ, R48 ;  /* 0x000000ffff087224 */ /* 0x000fe400078e0030 */
[----:B------:R-:W-:-:S07]  /*6780*/  IMAD.MOV.U32 R9, RZ, RZ, R49 ;  /* 0x000000ffff097224 */ /* 0x000fce00078e0031 */
.L_x_77:
[----:B------:R-:W-:Y:S05]  /*6790*/  BSYNC.RECONVERGENT B2 ;  /* 0x0000000000027941 */ /* 0x000fea0003800200 */
.L_x_76:
[----:B------:R-:W0:Y:S01]  /*67a0*/  MUFU.RCP64H R5, R9 ;  /* 0x0000000900057308 */ /* 0x000e220000001800 */
[----:B------:R-:W-:Y:S01]  /*67b0*/  MOV R4, 0x1 ;  /* 0x0000000100047802 */ /* 0x000fe20000000f00 */
[----:B------:R-:W-:Y:S01]  /*67c0*/  BSSY.RECONVERGENT B2, `(.L_x_78) ;  /* 0x0000017000027945 */ /* 0x000fe20003800200 */
[----:B------:R-:W-:-:S04]  /*67d0*/  FSETP.GEU.AND P1, PT, |R21|, 6.5827683646048100446e-37, PT ;  /* 0x036000001500780b */ /* 0x000fc80003f2e200 */
[----:B0-----:R-:W-:-:S08]  /*67e0*/  DFMA R6, R4, -R8, 1 ;  /* 0x3ff000000406742b */ /* 0x001fd00000000808 */
[----:B------:R-:W-:-:S08]  /*67f0*/  DFMA R6, R6, R6, R6 ;  /* 0x000000060606722b */ /* 0x000fd00000000006 */
[----:B------:R-:W-:-:S08]  /*6800*/  DFMA R6, R4, R6, R4 ;  /* 0x000000060406722b */ /* 0x000fd00000000004 */
[----:B------:R-:W-:-:S08]  /*6810*/  DFMA R4, R6, -R8, 1 ;  /* 0x3ff000000604742b */ /* 0x000fd00000000808 */
[----:B------:R-:W-:-:S08]  /*6820*/  DFMA R4, R6, R4, R6 ;  /* 0x000000040604722b */ /* 0x000fd00000000006 */
[----:B------:R-:W-:-:S08]  /*6830*/  DMUL R10, R20, R4 ;  /* 0x00000004140a7228 */ /* 0x000fd00000000000 */
[----:B------:R-:W-:-:S08]  /*6840*/  DFMA R6, R10, -R8, R20 ;  /* 0x800000080a06722b */ /* 0x000fd00000000014 */
[----:B------:R-:W-:Y:S02]  /*6850*/  DFMA R10, R4, R6, R10 ;  /* 0x00000006040a722b */ /* 0x000fe4000000000a */
[----:B------:R-:W-:-:S08]  /*6860*/  DADD R4, -RZ, -R2 ;  /* 0x00000000ff047229 */ /* 0x000fd00000000902 */
[----:B------:R-:W-:Y:S02]  /*6870*/  FFMA R6, RZ, R9, R11 ;  /* 0x00000009ff067223 */ /* 0x000fe4000000000b */
[----:B---34-:R-:W-:-:S03]  /*6880*/  IMAD.MOV.U32 R14, RZ, RZ, R5 ;  /* 0x000000ffff0e7224 */ /* 0x018fc600078e0005 */
        /* <DEDUP_REMOVED lines=10> */
.L_x_79:
[----:B------:R-:W-:Y:S05]  /*6930*/  BSYNC.RECONVERGENT B2 ;  /* 0x0000000000027941 */ /* 0x000fea0003800200 */
.L_x_78:
        /* <DEDUP_REMOVED lines=9> */
[----:B------:R-:W-:-:S08]  /*69d0*/  DMUL R4, R2, -R12 ;  /* 0x8000000c02047228 */ /* 0x000fd00000000000 */
[----:B------:R-:W-:-:S08]  /*69e0*/  DFMA R6, R4, -R8, -R2 ;  /* 0x800000080406722b */ /* 0x000fd00000000802 */
[----:B------:R-:W-:-:S10]  /*69f0*/  DFMA R4, R12, R6, R4 ;  /* 0x000000060c04722b */ /* 0x000fd40000000004 */
[----:B------:R-:W-:-:S05]  /*6a00*/  FFMA R6, RZ, R9, R5 ;  /* 0x00000009ff067223 */ /* 0x000fca0000000005 */
[----:B------:R-:W-:-:S13]  /*6a10*/  FSETP.GT.AND P0, PT, |R6|, 1.469367938527859385e-39, PT ;  /* 0x001000000600780b */ /* 0x000fda0003f04200 */
[----:B------:R-:W-:Y:S05]  /*6a20*/  @P0 BRA P1, `(.L_x_81) ;  /* 0x00000000001c0947 */ /* 0x000fea0000800000 */
[----:B------:R-:W-:Y:S01]  /*6a30*/  DADD R44, -RZ, -R2 ;  /* 0x00000000ff2c7229 */ /* 0x000fe20000000902 */
[----:B------:R-:W-:Y:S01]  /*6a40*/  IMAD.MOV.U32 R48, RZ, RZ, R8 ;  /* 0x000000ffff307224 */ /* 0x000fe200078e0008 */
[----:B------:R-:W-:Y:S01]  /*6a50*/  MOV R54, 0x6a80 ;  /* 0x00006a8000367802 */ /* 0x000fe20000000f00 */
[----:B------:R-:W-:-:S08]  /*6a60*/  IMAD.MOV.U32 R49, RZ, RZ, R9 ;  /* 0x000000ffff317224 */ /* 0x000fd000078e0009 */
[----:B------:R-:W-:Y:S05]  /*6a70*/  CALL.REL.NOINC `($__internal_1_$__cuda_sm20_div_rn_f64_full) ;  /* 0x0000004c00ac7944 */ /* 0x000fea0003c00000 */
[----:B------:R-:W-:Y:S01]  /*6a80*/  IMAD.MOV.U32 R4, RZ, RZ, R56 ;  /* 0x000000ffff047224 */ /* 0x000fe200078e0038 */
[----:B------:R-:W-:-:S07]  /*6a90*/  MOV R5, R57 ;  /* 0x0000003900057202 */ /* 0x000fce0000000f00 */
.L_x_81:
[----:B------:R-:W-:Y:S05]  /*6aa0*/  BSYNC.RECONVERGENT B2 ;  /* 0x0000000000027941 */ /* 0x000fea0003800200 */
.L_x_80:
[----:B------:R-:W-:-:S14]  /*6ab0*/  DSETP.GT.AND P0, PT, R10, RZ, PT ;  /* 0x000000ff0a00722a */ /* 0x000fdc0003f04000 */
[----:B------:R-:W-:Y:S02]  /*6ac0*/  @P0 DADD R10, -RZ, -R10 ;  /* 0x00000000ff0a0229 */ /* 0x000fe4000000090a */
[----:B------:R-:W-:-:S11]  /*6ad0*/  @P0 DADD R4, -RZ, -R4 ;  /* 0x00000000ff040229 */ /* 0x000fd60000000904 */
.L_x_75:
[----:B------:R-:W-:Y:S05]  /*6ae0*/  BSYNC.RECONVERGENT B0 ;  /* 0x0000000000007941 */ /* 0x000fea0003800200 */
.L_x_74:
[----:B------:R-:W2:Y:S04]  /*6af0*/  LDL.128 R24, [R1+0x190] ;  /* 0x0001900001187983 */ /* 0x000ea80000100c00 */
[----:B---34-:R-:W3:Y:S04]  /*6b00*/  LDL.64 R14, [R1+0x1a0] ;  /* 0x0001a000010e7983 */ /* 0x018ee80000100a00 */
[----:B------:R0:W5:Y:S01]  /*6b10*/  LDL.64 R8, [R1+0x1b8] ;  /* 0x0001b80001087983 */ /* 0x0001620000100a00 */
[----:B------:R-:W-:Y:S01]  /*6b20*/  DMUL R20, R20, R10 ;  /* 0x0000000a14147228 */ /* 0x000fe20000000000 */
[----:B------:R-:W-:Y:S01]  /*6b30*/  BSSY.RECONVERGENT B0, `(.L_x_82) ;  /* 0x000031e000007945 */ /* 0x000fe20003800200 */
[----:B------:R-:W-:-:S02]  /*6b40*/  IMAD.MOV.U32 R22, RZ, RZ, 0x0 ;  /* 0x00000000ff167424 */ /* 0x000fc400078e00ff */
[----:B------:R-:W-:-:S04]  /*6b50*/  IMAD.MOV.U32 R23, RZ, RZ, 0x3ff00000 ;  /* 0x3ff00000ff177424 */ /* 0x000fc800078e00ff */
[----:B------:R-:W-:Y:S01]  /*6b60*/  DFMA R2, R2, R4, -R20 ;  /* 0x000000040202722b */ /* 0x000fe20000000814 */
[----:B------:R-:W-:Y:S01]  /*6b70*/  CS2R R20, SRZ ;  /* 0x0000000000147805 */ /* 0x000fe2000001ff00 */
[-C--:B--2---:R-:W-:Y:S02]  /*6b80*/  DMUL R12, R10, R26.reuse ;  /* 0x0000001a0a0c7228 */ /* 0x084fe40000000000 */
[----:B------:R-:W-:Y:S01]  /*6b90*/  DMUL R6, R4, R26 ;  /* 0x0000001a04067228 */ /* 0x000fe20000000000 */
[----:B------:R-:W-:-:S05]  /*6ba0*/  CS2R R26, SRZ ;  /* 0x00000000001a7805 */ /* 0x000fca000001ff00 */
[-C--:B---3--:R-:W-:Y:S02]  /*6bb0*/  DFMA R16, R4, R14.reuse, R12 ;  /* 0x0000000e0410722b */ /* 0x088fe4000000000c */
[C-C-:B------:R-:W-:Y:S02]  /*6bc0*/  DFMA R14, -R10.reuse, R14, R6.reuse ;  /* 0x0000000e0a0e722b */ /* 0x140fe40000000106 */
[-C--:B------:R-:W-:Y:S02]  /*6bd0*/  DFMA R6, R10, R24.reuse, R6 ;  /* 0x000000180a06722b */ /* 0x080fe40000000006 */
[----:B------:R-:W-:Y:S02]  /*6be0*/  DFMA R12, R4, R24, -R12 ;  /* 0x00000018040c722b */ /* 0x000fe4000000080c */
[-C--:B------:R-:W-:Y:S02]  /*6bf0*/  DMUL R18, R10, R16.reuse ;  /* 0x000000100a127228 */ /* 0x080fe40000000000 */
[----:B------:R-:W-:-:S02]  /*6c00*/  DMUL R16, R4, R16 ;  /* 0x0000001004107228 */ /* 0x000fc40000000000 */
[----:B------:R-:W-:-:S04]  /*6c10*/  DMUL R14, R10, R14 ;  /* 0x0000000e0a0e7228 */ /* 0x000fc80000000000 */
[-C--:B------:R-:W-:Y:S02]  /*6c20*/  DFMA R30, R4, R6.reuse, -R18 ;  /* 0x00000006041e722b */ /* 0x080fe40000000812 */
[----:B------:R-:W-:Y:S02]  /*6c30*/  DFMA R16, R10, R6, R16 ;  /* 0x000000060a10722b */ /* 0x000fe40000000010 */
[----:B------:R-:W-:Y:S02]  /*6c40*/  DADD R6, -RZ, -R10 ;  /* 0x00000000ff067229 */ /* 0x000fe4000000090a */
[----:B------:R-:W-:Y:S02]  /*6c50*/  DFMA R18, R4, R12, -R14 ;  /* 0x0000000c0412722b */ /* 0x000fe4000000080e */
[----:B------:R-:W-:Y:S01]  /*6c60*/  DSETP.GTU.AND P0, PT, |R2|, |R30|, PT ;  /* 0x4000001e0200722a */ /* 0x000fe20003f0c200 */
[----:B------:R-:W-:Y:S02]  /*6c70*/  CS2R R14, SRZ ;  /* 0x00000000000e7805 */ /* 0x000fe4000001ff00 */
[----:B------:R-:W-:-:S11]  /*6c80*/  CS2R R12, SRZ ;  /* 0x00000000000c7805 */ /* 0x000fd6000001ff00 */
[----:B0-----:R-:W-:Y:S05]  /*6c90*/  @P0 BRA `(.L_x_83) ;  /* 0x0000001800140947 */ /* 0x001fea0003800000 */
[----:B------:R-:W-:Y:S01]  /*6ca0*/  DMUL R24, R2, 1.80143985094819840000e+16 ;  /* 0x4350000002187828 */ /* 0x000fe20000000000 */
[----:B------:R-:W-:Y:S02]  /*6cb0*/  LOP3.LUT P0, R28, R3, 0x7ff00000, RZ, 0xc0, !PT ;  /* 0x7ff00000031c7812 */ /* 0x000fe4000780c0ff */
[----:B------:R-:W-:-:S07]  /*6cc0*/  PRMT R34, RZ, 0x7610, R34 ;  /* 0x00007610ff227816 */ /* 0x000fce0000000022 */
[C---:B------:R-:W-:Y:S02]  /*6cd0*/  LOP3.LUT R29, R25.reuse, 0x7ff00000, RZ, 0xc0, !PT ;  /* 0x7ff00000191d7812 */ /* 0x040fe400078ec0ff */
[----:B------:R-:W-:Y:S02]  /*6ce0*/  FSEL R32, R24, R2, !P0 ;  /* 0x0000000218207208 */ /* 0x000fe40004000000 */
[----:B------:R-:W-:Y:S01]  /*6cf0*/  FSEL R33, R25, R3, !P0 ;  /* 0x0000000319217208 */ /* 0x000fe20004000000 */
[----:B------:R-:W-:Y:S02]  /*6d00*/  @!P0 VIADD R28, R29, 0xfca00000 ;  /* 0xfca000001d1c8836 */ /* 0x000fe40000000000 */
[----:B------:R-:W-:-:S03]  /*6d10*/  IMAD.MOV.U32 R25, RZ, RZ, R5 ;  /* 0x000000ffff197224 */ /* 0x000fc600078e0005 */
[C---:B------:R-:W-:Y:S01]  /*6d20*/  IADD3 R24, PT, PT, R28.reuse, -0x3fe00000, RZ ;  /* 0xc02000001c187810 */ /* 0x040fe20007ffe0ff */
[----:B------:R-:W-:Y:S01]  /*6d30*/  DSETP.NEU.AND P0, PT, R32, RZ, PT ;  /* 0x000000ff2000722a */ /* 0x000fe20003f0d000 */
[----:B------:R-:W-:Y:S02]  /*6d40*/  ISETP.NE.AND P1, PT, R28, 0x7ff00000, PT ;  /* 0x7ff000001c00780c */ /* 0x000fe40003f25270 */
[----:B------:R-:W-:-:S04]  /*6d50*/  LEA.HI.SX32 R24, R24, 0x866, 0xd ;  /* 0x0000086618187811 */ /* 0x000fc800078f6aff */
[----:B------:R-:W-:-:S04]  /*6d60*/  SEL R24, R24, 0x866, P1 ;  /* 0x0000086618187807 */ /* 0x000fc80000800000 */
[----:B------:R-:W-:Y:S01]  /*6d70*/  SEL R35, R24, 0x866, P0 ;  /* 0x0000086618237807 */ /* 0x000fe20000000000 */
[----:B------:R-:W-:-:S03]  /*6d80*/  IMAD.MOV.U32 R24, RZ, RZ, R4 ;  /* 0x000000ffff187224 */ /* 0x000fc600078e0004 */
[----:B------:R-:W-:-:S13]  /*6d90*/  ISETP.GE.AND P0, PT, R35, 0x1, PT ;  /* 0x000000012300780c */ /* 0x000fda0003f06270 */
[----:B------:R-:W-:Y:S05]  /*6da0*/  @!P0 BRA `(.L_x_84) ;  /* 0x0000002c00d88947 */ /* 0x000fea0003800000 */
[----:B------:R-:W-:Y:S01]  /*6db0*/  IMAD.MOV.U32 R26, RZ, RZ, R6 ;  /* 0x000000ffff1a7224 */ /* 0x000fe200078e0006 */
[----:B------:R-:W-:Y:S01]  /*6dc0*/  MOV R27, R7 ;  /* 0x00000007001b7202 */ /* 0x000fe20000000f00 */
[--C-:B------:R-:W-:Y:S01]  /*6dd0*/  IMAD.MOV.U32 R24, RZ, RZ, R4.reuse ;  /* 0x000000ffff187224 */ /* 0x100fe200078e0004 */
[----:B------:R-:W-:Y:S01]  /*6de0*/  MOV R37, R5 ;  /* 0x0000000500257202 */ /* 0x000fe20000000f00 */
[----:B------:R-:W-:Y:S01]  /*6df0*/  IMAD.MOV.U32 R25, RZ, RZ, R5 ;  /* 0x000000ffff197224 */ /* 0x000fe200078e0005 */
[----:B------:R-:W-:Y:S01]  /*6e00*/  MOV R41, R19 ;  /* 0x0000001300297202 */ /* 0x000fe20000000f00 */
[----:B------:R-:W-:Y:S01]  /*6e10*/  IMAD.MOV.U32 R36, RZ, RZ, R4 ;  /* 0x000000ffff247224 */ /* 0x000fe200078e0004 */
[----:B------:R-:W-:Y:S01]  /*6e20*/  PRMT R34, RZ, 0x7610, R34 ;  /* 0x00007610ff227816 */ /* 0x000fe20000000022 */
[----:B------:R-:W-:Y:S01]  /*6e30*/  IMAD.MOV.U32 R38, RZ, RZ, R10 ;  /* 0x000000ffff267224 */ /* 0x000fe200078e000a */
[----:B------:R-:W-:Y:S01]  /*6e40*/  CS2R R32, SRZ ;  /* 0x0000000000207805 */ /* 0x000fe2000001ff00 */
[----:B------:R-:W-:Y:S01]  /*6e50*/  IMAD.MOV.U32 R39, RZ, RZ, R11 ;  /* 0x000000ffff277224 */ /* 0x000fe200078e000b */
[----:B------:R-:W-:Y:S01]  /*6e60*/  CS2R R28, SRZ ;  /* 0x00000000001c7805 */ /* 0x000fe2000001ff00 */
[----:B------:R-:W-:Y:S01]  /*6e70*/  IMAD.MOV.U32 R40, RZ, RZ, R18 ;  /* 0x000000ffff287224 */ /* 0x000fe200078e0012 */
[----:B------:R-:W-:Y:S01]  /*6e80*/  CS2R R14, SRZ ;  /* 0x00000000000e7805 */ /* 0x000fe2000001ff00 */
[----:B------:R-:W-:Y:S01]  /*6e90*/  IMAD.MOV.U32 R42, RZ, RZ, RZ ;  /* 0x000000ffff2a7224 */ /* 0x000fe200078e00ff */
[----:B------:R-:W-:Y:S01]  /*6ea0*/  CS2R R20, SRZ ;  /* 0x0000000000147805 */ /* 0x000fe2000001ff00 */
[----:B------:R-:W-:-:S02]  /*6eb0*/  IMAD.MOV.U32 R22, RZ, RZ, 0x0 ;  /* 0x00000000ff167424 */ /* 0x000fc400078e00ff */
[----:B------:R-:W-:-:S07]  /*6ec0*/  IMAD.MOV.U32 R23, RZ, RZ, 0x3ff00000 ;  /* 0x3ff00000ff177424 */ /* 0x000fce00078e00ff */
.L_x_98:
[----:B------:R-:W-:Y:S01]  /*6ed0*/  DADD R4, -R40, R16 ;  /* 0x0000000028047229 */ /* 0x000fe20000000110 */
[----:B------:R-:W-:Y:S01]  /*6ee0*/  BSSY.RECONVERGENT B2, `(.L_x_85) ;  /* 0x000005a000027945 */ /* 0x000fe20003800200 */
[----:B-----5:R-:W-:Y:S01]  /*6ef0*/  MOV R18, R8 ;  /* 0x0000000800127202 */ /* 0x020fe20000000f00 */
[----:B------:R-:W-:Y:S01]  /*6f00*/  IMAD.MOV.U32 R19, RZ, RZ, R9 ;  /* 0x000000ffff137224 */ /* 0x000fe200078e0009 */
[----:B------:R-:W-:Y:S01]  /*6f10*/  MOV R6, R20 ;  /* 0x0000001400067202 */ /* 0x000fe20000000f00 */
[----:B------:R-:W-:Y:S01]  /*6f20*/  IMAD.MOV.U32 R12, RZ, RZ, R22 ;  /* 0x000000ffff0c7224 */ /* 0x000fe200078e0016 */
[----:B------:R-:W-:Y:S01]  /*6f30*/  CS2R R10, SRZ ;  /* 0x00000000000a7805 */ /* 0x000fe2000001ff00 */
[----:B------:R-:W-:Y:S01]  /*6f40*/  IMAD.MOV.U32 R13, RZ, RZ, R23 ;  /* 0x000000ffff0d7224 */ /* 0x000fe200078e0017 */
[----:B------:R-:W-:Y:S01]  /*6f50*/  DMUL R44, R4, 0.5 ;  /* 0x3fe00000042c7828 */ /* 0x000fe20000000000 */
[----:B------:R-:W-:Y:S02]  /*6f60*/  IMAD.MOV.U32 R7, RZ, RZ, R21 ;  /* 0x000000ffff077224 */ /* 0x000fe400078e0015 */
[----:B------:R-:W-:-:S02]  /*6f70*/  IMAD.MOV.U32 R8, RZ, RZ, 0x0 ;  /* 0x00000000ff087424 */ /* 0x000fc400078e00ff */
[----:B------:R-:W-:-:S03]  /*6f80*/  IMAD.MOV.U32 R9, RZ, RZ, -0x40100000 ;  /* 0xbff00000ff097424 */ /* 0x000fc600078e00ff */
[----:B------:R-:W-:-:S08]  /*6f90*/  DMUL R4, R44, R44 ;  /* 0x0000002c2c047228 */ /* 0x000fd00000000000 */
[----:B------:R-:W-:Y:S01]  /*6fa0*/  DFMA R46, R30, R30, R4 ;  /* 0x0000001e1e2e722b */ /* 0x000fe20000000004 */
[----:B------:R-:W-:Y:S01]  /*6fb0*/  MOV R4, R14 ;  /* 0x0000000e00047202 */ /* 0x000fe20000000f00 */
[----:B------:R-:W-:-:S06]  /*6fc0*/  IMAD.MOV.U32 R5, RZ, RZ, R15 ;  /* 0x000000ffff057224 */ /* 0x000fcc00078e000f */
[----:B------:R-:W-:-:S14]  /*6fd0*/  DSETP.GT.AND P0, PT, R46, RZ, PT ;  /* 0x000000ff2e00722a */ /* 0x000fdc0003f04000 */
[----:B------:R-:W-:Y:S05]  /*6fe0*/  @!P0 BRA `(.L_x_86) ;  /* 0x0000000400248947 */ /* 0x000fea0003800000 */
[----:B------:R-:W0:Y:S01]  /*6ff0*/  MUFU.RSQ64H R9, R47 ;  /* 0x0000002f00097308 */ /* 0x000e220000001c00 */
[----:B------:R-:W-:Y:S01]  /*7000*/  VIADD R8, R47, 0xfcb00000 ;  /* 0xfcb000002f087836 */ /* 0x000fe20000000000 */
[----:B------:R-:W-:Y:S01]  /*7010*/  MOV R15, 0x3fd80000 ;  /* 0x3fd80000000f7802 */ /* 0x000fe20000000f00 */
[----:B------:R-:W-:Y:S01]  /*7020*/  IMAD.MOV.U32 R14, RZ, RZ, 0x0 ;  /* 0x00000000ff0e7424 */ /* 0x000fe200078e00ff */
[----:B------:R-:W-:Y:S02]  /*7030*/  BSSY.RECONVERGENT B3, `(.L_x_87) ;  /* 0x0000013000037945 */ /* 0x000fe40003800200 */
[----:B------:R-:W-:Y:S01]  /*7040*/  ISETP.GE.U32.AND P0, PT, R8, 0x7ca00000, PT ;  /* 0x7ca000000800780c */ /* 0x000fe20003f06070 */
[----:B0-----:R-:W-:-:S08]  /*7050*/  DMUL R10, R8, R8 ;  /* 0x00000008080a7228 */ /* 0x001fd00000000000 */
[----:B------:R-:W-:-:S08]  /*7060*/  DFMA R10, R46, -R10, 1 ;  /* 0x3ff000002e0a742b */ /* 0x000fd0000000080a */
[----:B------:R-:W-:Y:S02]  /*7070*/  DFMA R14, R10, R14, 0.5 ;  /* 0x3fe000000a0e742b */ /* 0x000fe4000000000e */
[----:B------:R-:W-:-:S08]  /*7080*/  DMUL R10, R8, R10 ;  /* 0x0000000a080a7228 */ /* 0x000fd00000000000 */
[----:B------:R-:W-:-:S08]  /*7090*/  DFMA R48, R14, R10, R8 ;  /* 0x0000000a0e30722b */ /* 0x000fd00000000008 */
[----:B------:R-:W-:Y:S02]  /*70a0*/  DMUL R52, R46, R48 ;  /* 0x000000302e347228 */ /* 0x000fe40000000000 */
[----:B------:R-:W-:Y:S02]  /*70b0*/  VIADD R11, R49, 0xfff00000 ;  /* 0xfff00000310b7836 */ /* 0x000fe40000000000 */
[----:B------:R-:W-:-:S04]  /*70c0*/  IMAD.MOV.U32 R10, RZ, RZ, R48 ;  /* 0x000000ffff0a7224 */ /* 0x000fc800078e0030 */
[----:B------:R-:W-:-:S08]  /*70d0*/  DFMA R50, R52, -R52, R46 ;  /* 0x800000343432722b */ /* 0x000fd0000000002e */
[----:B------:R-:W-:Y:S01]  /*70e0*/  DFMA R14, R50, R10, R52 ;  /* 0x0000000a320e722b */ /* 0x000fe20000000034 */
[----:B------:R-:W-:Y:S10]  /*70f0*/  @!P0 BRA `(.L_x_88) ;  /* 0x0000000000188947 */ /* 0x000ff40003800000 */
[----:B------:R-:W-:Y:S01]  /*7100*/  IMAD.MOV.U32 R49, RZ, RZ, R8 ;  /* 0x000000ffff317224 */ /* 0x000fe200078e0008 */
[----:B------:R-:W-:Y:S02]  /*7110*/  MOV R57, R11 ;  /* 0x0000000b00397202 */ /* 0x000fe40000000f00 */
[----:B------:R-:W-:-:S07]  /*7120*/  MOV R56, 0x7140 ;  /* 0x0000714000387802 */ /* 0x000fce0000000f00 */
[----:B------:R-:W-:Y:S05]  /*7130*/  CALL.REL.NOINC `($__internal_2_$__cuda_sm20_dsqrt_rn_f64_mediumpath_v1) ;  /* 0x0000004c00687944 */ /* 0x000fea0003c00000 */
[----:B------:R-:W-:Y:S02]  /*7140*/  IMAD.MOV.U32 R14, RZ, RZ, R48 ;  /* 0x000000ffff0e7224 */ /* 0x000fe400078e0030 */
[----:B------:R-:W-:-:S07]  /*7150*/  IMAD.MOV.U32 R15, RZ, RZ, R49 ;  /* 0x000000ffff0f7224 */ /* 0x000fce00078e0031 */
.L_x_88:
[----:B------:R-:W-:Y:S05]  /*7160*/  BSYNC.RECONVERGENT B3 ;  /* 0x0000000000037941 */ /* 0x000fea0003800200 */
.L_x_87:
[----:B------:R-:W0:Y:S01]  /*7170*/  MUFU.RCP64H R9, R15 ;  /* 0x0000000f00097308 */ /* 0x000e220000001800 */
[----:B------:R-:W-:Y:S01]  /*7180*/  IMAD.MOV.U32 R8, RZ, RZ, 0x1 ;  /* 0x00000001ff087424 */ /* 0x000fe200078e00ff */
[----:B------:R-:W-:Y:S01]  /*7190*/  FSETP.GEU.AND P1, PT, |R45|, 6.5827683646048100446e-37, PT ;  /* 0x036000002d00780b */ /* 0x000fe20003f2e200 */
[----:B------:R-:W-:Y:S04]  /*71a0*/  BSSY.RECONVERGENT B3, `(.L_x_89) ;  /* 0x0000012000037945 */ /* 0x000fe80003800200 */
[----:B0-----:R-:W-:-:S08]  /*71b0*/  DFMA R10, R8, -R14, 1 ;  /* 0x3ff00000080a742b */ /* 0x001fd0000000080e */
[----:B------:R-:W-:-:S08]  /*71c0*/  DFMA R10, R10, R10, R10 ;  /* 0x0000000a0a0a722b */ /* 0x000fd0000000000a */
[----:B------:R-:W-:-:S08]  /*71d0*/  DFMA R10, R8, R10, R8 ;  /* 0x0000000a080a722b */ /* 0x000fd00000000008 */
[----:B------:R-:W-:-:S08]  /*71e0*/  DFMA R8, R10, -R14, 1 ;  /* 0x3ff000000a08742b */ /* 0x000fd0000000080e */
[----:B------:R-:W-:-:S08]  /*71f0*/  DFMA R8, R10, R8, R10 ;  /* 0x000000080a08722b */ /* 0x000fd0000000000a */
[----:B------:R-:W-:-:S08]  /*7200*/  DMUL R10, R44, R8 ;  /* 0x000000082c0a7228 */ /* 0x000fd00000000000 */
[----:B------:R-:W-:-:S08]  /*7210*/  DFMA R20, R10, -R14, R44 ;  /* 0x8000000e0a14722b */ /* 0x000fd0000000002c */
[----:B------:R-:W-:-:S10]  /*7220*/  DFMA R8, R8, R20, R10 ;  /* 0x000000140808722b */ /* 0x000fd4000000000a */
        /* <DEDUP_REMOVED lines=9> */
.L_x_90:
[----:B------:R-:W-:Y:S05]  /*72c0*/  BSYNC.RECONVERGENT B3 ;  /* 0x0000000000037941 */ /* 0x000fea0003800200 */
.L_x_89:
        /* <DEDUP_REMOVED lines=23> */
.L_x_92:
[----:B------:R-:W-:Y:S05]  /*7440*/  BSYNC.RECONVERGENT B3 ;  /* 0x0000000000037941 */ /* 0x000fea0003800200 */
.L_x_91:
[----:B------:R-:W-:-:S14]  /*7450*/  DSETP.GT.AND P0, PT, R8, RZ, PT ;  /* 0x000000ff0800722a */ /* 0x000fdc0003f04000 */
[----:B------:R-:W-:Y:S02]  /*7460*/  @P0 DADD R8, -RZ, -R8 ;  /* 0x00000000ff080229 */ /* 0x000fe40000000908 */
[----:B------:R-:W-:-:S11]  /*7470*/  @P0 DADD R10, -RZ, -R10 ;  /* 0x00000000ff0a0229 */ /* 0x000fd6000000090a */
.L_x_86:
[----:B------:R-:W-:Y:S05]  /*7480*/  BSYNC.RECONVERGENT B2 ;  /* 0x0000000000027941 */ /* 0x000fea0003800200 */
.L_x_85:
[----:B------:R-:W-:Y:S01]  /*7490*/  DADD R8, -R8, 1 ;  /* 0x3ff0000008087429 */ /* 0x000fe20000000100 */
[----:B------:R-:W-:Y:S01]  /*74a0*/  MOV R20, 0x0 ;  /* 0x0000000000147802 */ /* 0x000fe20000000f00 */
[----:B------:R-:W-:Y:S01]  /*74b0*/  IMAD.MOV.U32 R21, RZ, RZ, 0x3fd80000 ;  /* 0x3fd80000ff157424 */ /* 0x000fe200078e00ff */
[----:B------:R-:W-:Y:S05]  /*74c0*/  BSSY.RECONVERGENT B2, `(.L_x_93) ;  /* 0x0000016000027945 */ /* 0x000fea0003800200 */
[----:B------:R-:W-:-:S06]  /*74d0*/  DMUL R46, R8, 0.5 ;  /* 0x3fe00000082e7828 */ /* 0x000fcc0000000000 */
[----:B------:R-:W0:Y:S04]  /*74e0*/  MUFU.RSQ64H R15, R47 ;  /* 0x0000002f000f7308 */ /* 0x000e280000001c00 */
[----:B------:R-:W-:-:S05]  /*74f0*/  VIADD R14, R47, 0xfcb00000 ;  /* 0xfcb000002f0e7836 */ /* 0x000fca0000000000 */
        /* <DEDUP_REMOVED lines=12> */
[----:B------:R-:W-:Y:S01]  /*75c0*/  MOV R49, R14 ;  /* 0x0000000e00317202 */ /* 0x000fe20000000f00 */
[----:B------:R-:W-:Y:S01]  /*75d0*/  IMAD.MOV.U32 R57, RZ, RZ, R21 ;  /* 0x000000ffff397224 */ /* 0x000fe200078e0015 */
[----:B------:R-:W-:-:S07]  /*75e0*/  MOV R56, 0x7600 ;  /* 0x0000760000387802 */ /* 0x000fce0000000f00 */
[----:B------:R-:W-:Y:S05]  /*75f0*/  CALL.REL.NOINC `($__internal_2_$__cuda_sm20_dsqrt_rn_f64_mediumpath_v1) ;  /* 0x0000004800387944 */ /* 0x000fea0003c00000 */
[----:B------:R-:W-:Y:S02]  /*7600*/  IMAD.MOV.U32 R8, RZ, RZ, R48 ;  /* 0x000000ffff087224 */ /* 0x000fe400078e0030 */
[----:B------:R-:W-:-:S07]  /*7610*/  IMAD.MOV.U32 R9, RZ, RZ, R49 ;  /* 0x000000ffff097224 */ /* 0x000fce00078e0031 */
.L_x_94:
[----:B------:R-:W-:Y:S05]  /*7620*/  BSYNC.RECONVERGENT B2 ;  /* 0x0000000000027941 */ /* 0x000fea0003800200 */
.L_x_93:
[----:B------:R-:W0:Y:S01]  /*7630*/  MUFU.RCP64H R15, R9 ;  /* 0x00000009000f7308 */ /* 0x000e220000001800 */
[----:B------:R-:W-:Y:S01]  /*7640*/  MOV R14, 0x1 ;  /* 0x00000001000e7802 */ /* 0x000fe20000000f00 */
[----:B------:R-:W-:Y:S01]  /*7650*/  DMUL R44, R10, 0.5 ;  /* 0x3fe000000a2c7828 */ /* 0x000fe20000000000 */
[----:B------:R-:W-:Y:S09]  /*7660*/  BSSY.RECONVERGENT B2, `(.L_x_95) ;  /* 0x0000013000027945 */ /* 0x000ff20003800200 */
[----:B------:R-:W-:Y:S01]  /*7670*/  FSETP.GEU.AND P1, PT, |R45|, 6.5827683646048100446e-37, PT ;  /* 0x036000002d00780b */ /* 0x000fe20003f2e200 */
        /* <DEDUP_REMOVED lines=15> */
[----:B------:R-:W-:Y:S01]  /*7770*/  IMAD.MOV.U32 R22, RZ, RZ, R56 ;  /* 0x000000ffff167224 */ /* 0x000fe200078e0038 */
[----:B------:R-:W-:-:S07]  /*7780*/  MOV R23, R57 ;  /* 0x0000003900177202 */ /* 0x000fce0000000f00 */
.L_x_96:
[----:B------:R-:W-:Y:S05]  /*7790*/  BSYNC.RECONVERGENT B2 ;  /* 0x0000000000027941 */ /* 0x000fea0003800200 */
.L_x_95:
[-C--:B------:R-:W-:Y:S02]  /*77a0*/  DMUL R14, R22, R30.reuse ;  /* 0x0000001e160e7228 */ /* 0x080fe40000000000 */
[----:B------:R-:W-:-:S06]  /*77b0*/  DMUL R20, R8, R30 ;  /* 0x0000001e08147228 */ /* 0x000fcc0000000000 */
[----:B------:R-:W-:Y:S02]  /*77c0*/  DFMA R30, R8, R40, R14 ;  /* 0x00000028081e722b */ /* 0x000fe4000000000e */
[-C--:B------:R-:W-:Y:S02]  /*77d0*/  DFMA R10, R22, R16.reuse, R20 ;  /* 0x00000010160a722b */ /* 0x080fe40000000014 */
[C---:B------:R-:W-:Y:S02]  /*77e0*/  DFMA R44, R8.reuse, R16, -R14 ;  /* 0x00000010082c722b */ /* 0x040fe4000000080e */
[----:B------:R-:W-:Y:S02]  /*77f0*/  DMUL R14, R8, R38 ;  /* 0x00000026080e7228 */ /* 0x000fe40000000000 */
[----:B------:R-:W-:Y:S02]  /*7800*/  DMUL R30, R30, R8 ;  /* 0x000000081e1e7228 */ /* 0x000fe40000000000 */
[----:B------:R-:W-:-:S02]  /*7810*/  DFMA R46, R22, -R40, R20 ;  /* 0x80000028162e722b */ /* 0x000fc40000000014 */
[----:B------:R-:W-:Y:S02]  /*7820*/  DMUL R20, R8, R26 ;  /* 0x0000001a08147228 */ /* 0x000fe40000000000 */
[----:B------:R-:W-:Y:S02]  /*7830*/  DFMA R14, R22, R36, -R14 ;  /* 0x00000024160e722b */ /* 0x000fe4000000080e */
[----:B------:R-:W-:Y:S02]  /*7840*/  DFMA R16, R10, R22, R30 ;  /* 0x000000160a10722b */ /* 0x000fe4000000001e */
[C---:B------:R-:W-:Y:S02]  /*7850*/  DMUL R30, R8.reuse, R2 ;  /* 0x00000002081e7228 */ /* 0x040fe40000000000 */
[C---:B------:R-:W-:Y:S02]  /*7860*/  DMUL R10, R8.reuse, R36 ;  /* 0x00000024080a7228 */ /* 0x040fe40000000000 */
[----:B------:R-:W-:-:S02]  /*7870*/  DMUL R36, R8, R24 ;  /* 0x0000001808247228 */ /* 0x000fc40000000000 */
[----:B------:R-:W-:Y:S02]  /*7880*/  DADD R48, |R18|, |R16| ;  /* 0x0000000012307229 */ /* 0x000fe40000000610 */
[----:B------:R-:W-:Y:S02]  /*7890*/  DMUL R40, R8, R32 ;  /* 0x0000002008287228 */ /* 0x000fe40000000000 */
[----:B------:R-:W-:Y:S02]  /*78a0*/  DFMA R10, R22, R38, R10 ;  /* 0x00000026160a722b */ /* 0x000fe4000000000a */
[----:B------:R-:W-:Y:S02]  /*78b0*/  DMUL R38, R8, R28 ;  /* 0x0000001c08267228 */ /* 0x000fe40000000000 */
[----:B------:R-:W-:Y:S02]  /*78c0*/  DADD R50, |R30|, R48 ;  /* 0x000000001e327229 */ /* 0x000fe40000000230 */
[----:B------:R-:W-:-:S02]  /*78d0*/  DMUL R46, R46, R22 ;  /* 0x000000162e2e7228 */ /* 0x000fc40000000000 */
[C---:B------:R-:W-:Y:S02]  /*78e0*/  DFMA R24, R22.reuse, R24, R20 ;  /* 0x000000181618722b */ /* 0x040fe40000000014 */
[----:B------:R-:W-:Y:S02]  /*78f0*/  DFMA R20, R22, R26, -R36 ;  /* 0x0000001a1614722b */ /* 0x000fe40000000824 */
[----:B------:R-:W-:Y:S02]  /*7900*/  DSETP.NEU.AND P0, PT, R50, R48, PT ;  /* 0x000000303200722a */ /* 0x000fe40003f0d000 */
[C---:B------:R-:W-:Y:S02]  /*7910*/  DFMA R26, R22.reuse, R32, R38 ;  /* 0x00000020161a722b */ /* 0x040fe40000000026 */
[C---:B------:R-:W-:Y:S02]  /*7920*/  DMUL R2, R22.reuse, R2 ;  /* 0x0000000216027228 */ /* 0x040fe40000000000 */
[----:B------:R-:W-:-:S02]  /*7930*/  DFMA R22, R22, R28, -R40 ;  /* 0x0000001c1616722b */ /* 0x000fc40000000828 */
[----:B------:R-:W-:-:S06]  /*7940*/  DFMA R8, R44, R8, -R46 ;  /* 0x000000082c08722b */ /* 0x000fcc000000082e */
[----:B------:R-:W-:Y:S05]  /*7950*/  @!P0 BRA `(.L_x_97) ;  /* 0x0000000000448947 */ /* 0x000fea0003800000 */
[----:B------:R-:W-:Y:S01]  /*7960*/  VIADD R42, R42, 0x1 ;  /* 0x000000012a2a7836 */ /* 0x000fe20000000000 */
[----:B------:R-:W-:-:S04]  /*7970*/  LOP3.LUT R34, R34, 0x1, RZ, 0x3c, !PT ;  /* 0x0000000122227812 */ /* 0x000fc800078e3cff */
[----:B------:R-:W-:-:S13]  /*7980*/  ISETP.NE.AND P0, PT, R42, R35, PT ;  /* 0x000000232a00720c */ /* 0x000fda0003f05270 */
[----:B------:R-:W-:Y:S05]  /*7990*/  @!P0 BRA `(.L_x_84) ;  /* 0x0000002000dc8947 */ /* 0x000fea0003800000 */
[----:B------:R-:W-:Y:S01]  /*79a0*/  IMAD.MOV.U32 R32, RZ, RZ, R26 ;  /* 0x000000ffff207224 */ /* 0x000fe200078e001a */
[----:B------:R-:W-:Y:S01]  /*79b0*/  MOV R36, R4 ;  /* 0x0000000400247202 */ /* 0x000fe20000000f00 */
[----:B------:R-:W-:Y:S01]  /*79c0*/  IMAD.MOV.U32 R33, RZ, RZ, R27 ;  /* 0x000000ffff217224 */ /* 0x000fe200078e001b */
[----:B------:R-:W-:Y:S01]  /*79d0*/  MOV R38, R10 ;  /* 0x0000000a00267202 */ /* 0x000fe20000000f00 */
[----:B------:R-:W-:Y:S01]  /*79e0*/  IMAD.MOV.U32 R37, RZ, RZ, R5 ;  /* 0x000000ffff257224 */ /* 0x000fe200078e0005 */
[----:B------:R-:W-:Y:S01]  /*79f0*/  MOV R40, R18 ;  /* 0x0000001200287202 */ /* 0x000fe20000000f00 */
[----:B------:R-:W-:Y:S02]  /*7a00*/  IMAD.MOV.U32 R26, RZ, RZ, R6 ;  /* 0x000000ffff1a7224 */ /* 0x000fe400078e0006 */
[----:B------:R-:W-:Y:S02]  /*7a10*/  IMAD.MOV.U32 R27, RZ, RZ, R7 ;  /* 0x000000ffff1b7224 */ /* 0x000fe400078e0007 */
[----:B------:R-:W-:-:S02]  /*7a20*/  IMAD.MOV.U32 R39, RZ, RZ, R11 ;  /* 0x000000ffff277224 */ /* 0x000fc400078e000b */
[----:B------:R-:W-:Y:S02]  /*7a30*/  IMAD.MOV.U32 R28, RZ, RZ, R12 ;  /* 0x000000ffff1c7224 */ /* 0x000fe400078e000c */
[----:B------:R-:W-:Y:S02]  /*7a40*/  IMAD.MOV.U32 R29, RZ, RZ, R13 ;  /* 0x000000ffff1d7224 */ /* 0x000fe400078e000d */
[----:B------:R-:W-:Y:S01]  /*7a50*/  IMAD.MOV.U32 R41, RZ, RZ, R19 ;  /* 0x000000ffff297224 */ /* 0x000fe200078e0013 */
[----:B------:R-:W-:Y:S06]  /*7a60*/  BRA `(.L_x_98) ;  /* 0xfffffff400187947 */ /* 0x000fec000383ffff */
.L_x_97:
[----:B------:R-:W-:Y:S01]  /*7a70*/  DADD R2, R16, -R18 ;  /* 0x0000000010027229 */ /* 0x000fe20000000812 */
[----:B------:R-:W-:Y:S01]  /*7a80*/  BSSY.RECONVERGENT B2, `(.L_x_99) ;  /* 0x0000054000027945 */ /* 0x000fe20003800200 */
[----:B------:R-:W-:-:S06]  /*7a90*/  CS2R R32, SRZ ;  /* 0x0000000000207805 */ /* 0x000fcc000001ff00 */
[----:B------:R-:W-:-:S08]  /*7aa0*/  DMUL R44, R2, 0.5 ;  /* 0x3fe00000022c7828 */ /* 0x000fd00000000000 */
[----:B------:R-:W-:-:S08]  /*7ab0*/  DMUL R2, R44, R44 ;  /* 0x0000002c2c027228 */ /* 0x000fd00000000000 */
[----:B------:R-:W-:Y:S01]  /*7ac0*/  DFMA R46, R30, R30, R2 ;  /* 0x0000001e1e2e722b */ /* 0x000fe20000000002 */
[----:B------:R-:W-:Y:S02]  /*7ad0*/  IMAD.MOV.U32 R2, RZ, RZ, 0x0 ;  /* 0x00000000ff027424 */ /* 0x000fe400078e00ff */
[----:B------:R-:W-:-:S05]  /*7ae0*/  IMAD.MOV.U32 R3, RZ, RZ, -0x40100000 ;  /* 0xbff00000ff037424 */ /* 0x000fca00078e00ff */
[----:B------:R-:W-:-:S14]  /*7af0*/  DSETP.GT.AND P0, PT, R46, RZ, PT ;  /* 0x000000ff2e00722a */ /* 0x000fdc0003f04000 */
[----:B------:R-:W-:Y:S05]  /*7b00*/  @!P0 BRA `(.L_x_100) ;  /* 0x00000004002c8947 */ /* 0x000fea0003800000 */
[----:B------:R-:W0:Y:S01]  /*7b10*/  MUFU.RSQ64H R3, R47 ;  /* 0x0000002f00037308 */ /* 0x000e220000001c00 */
[----:B------:R-:W-:Y:S01]  /*7b20*/  IADD3 R2, PT, PT, R47, -0x3500000, RZ ;  /* 0xfcb000002f027810 */ /* 0x000fe20007ffe0ff */
[----:B------:R-:W-:Y:S01]  /*7b30*/  IMAD.MOV.U32 R32, RZ, RZ, 0x0 ;  /* 0x00000000ff207424 */ /* 0x000fe200078e00ff */
[----:B------:R-:W-:Y:S01]  /*7b40*/  BSSY.RECONVERGENT B3, `(.L_x_101) ;  /* 0x0000014000037945 */ /* 0x000fe20003800200 */
[----:B------:R-:W-:Y:S01]  /*7b50*/  IMAD.MOV.U32 R33, RZ, RZ, 0x3fd80000 ;  /* 0x3fd80000ff217424 */ /* 0x000fe200078e00ff */
[----:B------:R-:W-:Y:S02]  /*7b60*/  ISETP.GE.U32.AND P0, PT, R2, 0x7ca00000, PT ;  /* 0x7ca000000200780c */ /* 0x000fe40003f06070 */
[----:B0-----:R-:W-:-:S08]  /*7b70*/  DMUL R28, R2, R2 ;  /* 0x00000002021c7228 */ /* 0x001fd00000000000 */
[----:B------:R-:W-:-:S08]  /*7b80*/  DFMA R28, R46, -R28, 1 ;  /* 0x3ff000002e1c742b */ /* 0x000fd0000000081c */
[----:B------:R-:W-:Y:S02]  /*7b90*/  DFMA R32, R28, R32, 0.5 ;  /* 0x3fe000001c20742b */ /* 0x000fe40000000020 */
[----:B------:R-:W-:-:S08]  /*7ba0*/  DMUL R28, R2, R28 ;  /* 0x0000001c021c7228 */ /* 0x000fd00000000000 */
[----:B------:R-:W-:-:S08]  /*7bb0*/  DFMA R48, R32, R28, R2 ;  /* 0x0000001c2030722b */ /* 0x000fd00000000002 */
[----:B------:R-:W-:Y:S02]  /*7bc0*/  DMUL R52, R46, R48 ;  /* 0x000000302e347228 */ /* 0x000fe40000000000 */
[----:B------:R-:W-:Y:S01]  /*7bd0*/  VIADD R29, R49, 0xfff00000 ;  /* 0xfff00000311d7836 */ /* 0x000fe20000000000 */
[----:B------:R-:W-:-:S05]  /*7be0*/  MOV R28, R48 ;  /* 0x00000030001c7202 */ /* 0x000fca0000000f00 */
[----:B------:R-:W-:-:S08]  /*7bf0*/  DFMA R50, R52, -R52, R46 ;  /* 0x800000343432722b */ /* 0x000fd0000000002e */
[----:B------:R-:W-:Y:S01]  /*7c00*/  DFMA R32, R50, R28, R52 ;  /* 0x0000001c3220722b */ /* 0x000fe20000000034 */
[----:B------:R-:W-:Y:S10]  /*7c10*/  @!P0 BRA `(.L_x_102) ;  /* 0x0000000000188947 */ /* 0x000ff40003800000 */
[----:B------:R-:W-:Y:S01]  /*7c20*/  IMAD.MOV.U32 R49, RZ, RZ, R2 ;  /* 0x000000ffff317224 */ /* 0x000fe200078e0002 */
[----:B------:R-:W-:Y:S01]  /*7c30*/  MOV R56, 0x7c60 ;  /* 0x00007c6000387802 */ /* 0x000fe20000000f00 */
[----:B------:R-:W-:-:S07]  /*7c40*/  IMAD.MOV.U32 R57, RZ, RZ, R29 ;  /* 0x000000ffff397224 */ /* 0x000fce00078e001d */
[----:B------:R-:W-:Y:S05]  /*7c50*/  CALL.REL.NOINC `($__internal_2_$__cuda_sm20_dsqrt_rn_f64_mediumpath_v1) ;  /* 0x0000004000a07944 */ /* 0x000fea0003c00000 */
[----:B------:R-:W-:Y:S01]  /*7c60*/  IMAD.MOV.U32 R32, RZ, RZ, R48 ;  /* 0x000000ffff207224 */ /* 0x000fe200078e0030 */
[----:B------:R-:W-:-:S07]  /*7c70*/  MOV R33, R49 ;  /* 0x0000003100217202 */ /* 0x000fce0000000f00 */
.L_x_102:
[----:B------:R-:W-:Y:S05]  /*7c80*/  BSYNC.RECONVERGENT B3 ;  /* 0x0000000000037941 */ /* 0x000fea0003800200 */
.L_x_101:
        /* <DEDUP_REMOVED lines=19> */
[----:B------:R-:W-:Y:S01]  /*7dc0*/  MOV R2, R56 ;  /* 0x0000003800027202 */ /* 0x000fe20000000f00 */
[----:B------:R-:W-:-:S07]  /*7dd0*/  IMAD.MOV.U32 R3, RZ, RZ, R57 ;  /* 0x000000ffff037224 */ /* 0x000fce00078e0039 */
.L_x_104:
[----:B------:R-:W-:Y:S05]  /*7de0*/  BSYNC.RECONVERGENT B3 ;  /* 0x0000000000037941 */ /* 0x000fea0003800200 */
.L_x_103:
        /* <DEDUP_REMOVED lines=21> */
[----:B------:R-:W-:Y:S01]  /*7f40*/  IMAD.MOV.U32 R28, RZ, RZ, R56 ;  /* 0x000000ffff1c7224 */ /* 0x000fe200078e0038 */
[----:B------:R-:W-:-:S07]  /*7f50*/  MOV R29, R57 ;  /* 0x00000039001d7202 */ /* 0x000fce0000000f00 */
.L_x_106:
[----:B------:R-:W-:Y:S05]  /*7f60*/  BSYNC.RECONVERGENT B3 ;  /* 0x0000000000037941 */ /* 0x000fea0003800200 */
.L_x_105:
[----:B------:R-:W-:Y:S01]  /*7f70*/  DSETP.GT.AND P0, PT, R2, RZ, PT ;  /* 0x000000ff0200722a */ /* 0x000fe20003f04000 */
[----:B------:R-:W-:Y:S02]  /*7f80*/  IMAD.MOV.U32 R32, RZ, RZ, R28 ;  /* 0x000000ffff207224 */ /* 0x000fe400078e001c */
[----:B------:R-:W-:-:S11]  /*7f90*/  IMAD.MOV.U32 R33, RZ, RZ, R29 ;  /* 0x000000ffff217224 */ /* 0x000fd600078e001d */
[----:B------:R-:W-:Y:S02]  /*7fa0*/  @P0 DADD R2, -RZ, -R2 ;  /* 0x00000000ff020229 */ /* 0x000fe40000000902 */
[----:B------:R-:W-:-:S11]  /*7fb0*/  @P0 DADD R32, -RZ, -R32 ;  /* 0x00000000ff200229 */ /* 0x000fd60000000920 */
.L_x_100:
[----:B------:R-:W-:Y:S05]  /*7fc0*/  BSYNC.RECONVERGENT B2 ;  /* 0x0000000000027941 */ /* 0x000fea0003800200 */
.L_x_99:
        /* <DEDUP_REMOVED lines=25> */
.L_x_108:
[----:B------:R-:W-:Y:S05]  /*8160*/  BSYNC.RECONVERGENT B2 ;  /* 0x0000000000027941 */ /* 0x000fea0003800200 */
.L_x_107:
        /* <DEDUP_REMOVED lines=22> */
.L_x_110:
[----:B------:R-:W-:Y:S05]  /*82d0*/  BSYNC.RECONVERGENT B2 ;  /* 0x0000000000027941 */ /* 0x000fea0003800200 */
.L_x_109:
[C---:B------:R-:W-:Y:S02]  /*82e0*/  DMUL R36, R30.reuse, R28 ;  /* 0x0000001c1e247228 */ /* 0x040fe40000000000 */
[-C--:B------:R-:W-:Y:S02]  /*82f0*/  DMUL R30, R30, R2.reuse ;  /* 0x000000021e1e7228 */ /* 0x080fe40000000000 */
[C---:B------:R-:W-:Y:S02]  /*8300*/  DMUL R32, R4.reuse, R2 ;  /* 0x0000000204207228 */ /* 0x040fe40000000000 */
[----:B------:R-:W-:Y:S02]  /*8310*/  DMUL R4, R4, R28 ;  /* 0x0000001c04047228 */ /* 0x000fe40000000000 */
[-CC-:B------:R-:W-:Y:S02]  /*8320*/  DFMA R38, R16, R2.reuse, R36.reuse ;  /* 0x000000021026722b */ /* 0x180fe40000000024 */
[----:B------:R-:W-:-:S02]  /*8330*/  DFMA R40, -R18, R2, R36 ;  /* 0x000000021228722b */ /* 0x000fc40000000124 */
[-CC-:B------:R-:W-:Y:S02]  /*8340*/  DFMA R18, R18, R28.reuse, R30.reuse ;  /* 0x0000001c1212722b */ /* 0x180fe4000000001e */
[-C--:B------:R-:W-:Y:S02]  /*8350*/  DFMA R36, R16, R28.reuse, -R30 ;  /* 0x0000001c1024722b */ /* 0x080fe4000000081e */
[----:B------:R-:W-:Y:S02]  /*8360*/  DMUL R16, R6, R28 ;  /* 0x0000001c06107228 */ /* 0x000fe40000000000 */
[C---:B------:R-:W-:Y:S02]  /*8370*/  DFMA R30, R10.reuse, R2, R4 ;  /* 0x000000020a1e722b */ /* 0x040fe40000000004 */
[-C--:B------:R-:W-:Y:S02]  /*8380*/  DFMA R4, R10, R28.reuse, -R32 ;  /* 0x0000001c0a04722b */ /* 0x080fe40000000820 */
[----:B------:R-:W-:-:S02]  /*8390*/  DMUL R10, R12, R28 ;  /* 0x0000001c0c0a7228 */ /* 0x000fc40000000000 */
[----:B------:R-:W-:Y:S02]  /*83a0*/  DFMA R32, R24, R2, R16 ;  /* 0x000000021820722b */ /* 0x000fe40000000010 */
[----:B------:R-:W-:Y:S01]  /*83b0*/  DMUL R18, R18, R28 ;  /* 0x0000001c12127228 */ /* 0x000fe20000000000 */
[----:B------:R-:W-:Y:S01]  /*83c0*/  LOP3.LUT R16, R34, 0xff, RZ, 0xc0, !PT ;  /* 0x000000ff22107812 */ /* 0x000fe200078ec0ff */
[-C--:B------:R-:W-:Y:S02]  /*83d0*/  DMUL R12, R12, R2.reuse ;  /* 0x000000020c0c7228 */ /* 0x080fe40000000000 */
[-C--:B------:R-:W-:Y:S01]  /*83e0*/  DFMA R34, R26, R2.reuse, R10 ;  /* 0x000000021a22722b */ /* 0x080fe2000000000a */
[----:B------:R-:W-:Y:S01]  /*83f0*/  ISETP.NE.AND P0, PT, R16, 0x1, PT ;  /* 0x000000011000780c */ /* 0x000fe20003f05270 */
[-C--:B------:R-:W-:Y:S01]  /*8400*/  DMUL R40, R40, R2.reuse ;  /* 0x0000000228287228 */ /* 0x080fe20000000000 */
[----:B------:R-:W-:Y:S01]  /*8410*/  IMAD.MOV.U32 R10, RZ, RZ, R30 ;  /* 0x000000ffff0a7224 */ /* 0x000fe200078e001e */
[-C--:B------:R-:W-:Y:S01]  /*8420*/  DMUL R6, R6, R2.reuse ;  /* 0x0000000206067228 */ /* 0x080fe20000000000 */
[----:B------:R-:W-:Y:S01]  /*8430*/  IMAD.MOV.U32 R11, RZ, RZ, R31 ;  /* 0x000000ffff0b7224 */ /* 0x000fe200078e001f */
[----:B------:R-:W-:Y:S01]  /*8440*/  DFMA R16, R38, R2, R18 ;  /* 0x000000022610722b */ /* 0x000fe20000000012 */
[----:B------:R-:W-:Y:S01]  /*8450*/  SEL R2, RZ, 0x1, P0 ;  /* 0x00000001ff027807 */ /* 0x000fe20000000000 */
[----:B------:R-:W-:-:S02]  /*8460*/  DFMA R12, R26, R28, -R12 ;  /* 0x0000001c1a0c722b */ /* 0x000fc4000000080c */
[-C--:B------:R-:W-:Y:S01]  /*8470*/  DFMA R18, R36, R28.reuse, -R40 ;  /* 0x0000001c2412722b */ /* 0x080fe20000000828 */
[----:B------:R-:W-:Y:S01]  /*8480*/  IMAD.MOV.U32 R26, RZ, RZ, R34 ;  /* 0x000000ffff1a7224 */ /* 0x000fe200078e0022 */
[----:B------:R-:W-:Y:S01]  /*8490*/  DFMA R6, R24, R28, -R6 ;  /* 0x0000001c1806722b */ /* 0x000fe20000000806 */
[----:B------:R-:W-:Y:S01]  /*84a0*/  IMAD.MOV.U32 R27, RZ, RZ, R35 ;  /* 0x000000ffff1b7224 */ /* 0x000fe200078e0023 */
[----:B------:R-:W-:Y:S01]  /*84b0*/  MOV R25, R33 ;  /* 0x0000002100197202 */ /* 0x000fe20000000f00 */
[----:B------:R-:W-:Y:S01]  /*84c0*/  IMAD.MOV.U32 R24, RZ, RZ, R32 ;  /* 0x000000ffff187224 */ /* 0x000fe200078e0020 */
[----:B------:R-:W-:Y:S01]  /*84d0*/  PRMT R34, R2, 0x7610, R34 ;  /* 0x0000761002227816 */ /* 0x000fe20000000022 */
[----:B------:R-:W-:Y:S06]  /*84e0*/  BRA `(.L_x_84) ;  /* 0x0000001800087947 */ /* 0x000fec0003800000 */
.L_x_83:
        /* <DEDUP_REMOVED lines=19> */
[----:B------:R-:W-:Y:S01]  /*8620*/  IMAD.MOV.U32 R38, RZ, RZ, R18 ;  /* 0x000000ffff267224 */ /* 0x000fe200078e0012 */
[----:B------:R-:W-:Y:S01]  /*8630*/  MOV R37, R5 ;  /* 0x0000000500257202 */ /* 0x000fe20000000f00 */
[----:B------:R-:W-:Y:S01]  /*8640*/  IMAD.MOV.U32 R39, RZ, RZ, R19 ;  /* 0x000000ffff277224 */ /* 0x000fe200078e0013 */
[----:B------:R-:W-:Y:S01]  /*8650*/  PRMT R34, RZ, 0x7610, R34 ;  /* 0x00007610ff227816 */ /* 0x000fe20000000022 */
[--C-:B------:R-:W-:Y:S01]  /*8660*/  IMAD.MOV.U32 R36, RZ, RZ, R4.reuse ;  /* 0x000000ffff247224 */ /* 0x100fe200078e0004 */
[----:B------:R-:W-:Y:S01]  /*8670*/  CS2R R32, SRZ ;  /* 0x0000000000207805 */ /* 0x000fe2000001ff00 */
[----:B------:R-:W-:Y:S01]  /*8680*/  IMAD.MOV.U32 R24, RZ, RZ, R4 ;  /* 0x000000ffff187224 */ /* 0x000fe200078e0004 */
[----:B------:R-:W-:Y:S01]  /*8690*/  MOV R22, 0x0 ;  /* 0x0000000000167802 */ /* 0x000fe20000000f00 */
[----:B------:R-:W-:Y:S01]  /*86a0*/  IMAD.MOV.U32 R25, RZ, RZ, R5 ;  /* 0x000000ffff197224 */ /* 0x000fe200078e0005 */
[----:B------:R-:W-:Y:S01]  /*86b0*/  CS2R R14, SRZ ;  /* 0x00000000000e7805 */ /* 0x000fe2000001ff00 */
[----:B------:R-:W-:Y:S01]  /*86c0*/  IMAD.MOV.U32 R40, RZ, RZ, RZ ;  /* 0x000000ffff287224 */ /* 0x000fe200078e00ff */
[----:B------:R-:W-:Y:S01]  /*86d0*/  CS2R R20, SRZ ;  /* 0x0000000000147805 */ /* 0x000fe2000001ff00 */
[----:B------:R-:W-:Y:S01]  /*86e0*/  IMAD.MOV.U32 R23, RZ, RZ, 0x3ff00000 ;  /* 0x3ff00000ff177424 */ /* 0x000fe200078e00ff */
[----:B------:R-:W-:-:S07]  /*86f0*/  CS2R R26, SRZ ;  /* 0x00000000001a7805 */ /* 0x000fce000001ff00 */
.L_x_124:
[----:B-----5:R-:W-:Y:S01]  /*8700*/  DADD R4, R38, -R8 ;  /* 0x0000000026047229 */ /* 0x020fe20000000808 */
[----:B------:R-:W-:Y:S01]  /*8710*/  BSSY.RECONVERGENT B2, `(.L_x_111) ;  /* 0x000005e000027945 */ /* 0x000fe20003800200 */
[----:B------:R-:W-:Y:S01]  /*8720*/  IMAD.MOV.U32 R12, RZ, RZ, R26 ;  /* 0x000000ffff0c7224 */ /* 0x000fe200078e001a */
[----:B------:R-:W-:Y:S01]  /*8730*/  MOV R6, R24 ;  /* 0x0000001800067202 */ /* 0x000fe20000000f00 */
[----:B------:R-:W-:Y:S01]  /*8740*/  IMAD.MOV.U32 R13, RZ, RZ, R27 ;  /* 0x000000ffff0d7224 */ /* 0x000fe200078e001b */
[----:B------:R-:W-:Y:S01]  /*8750*/  CS2R R42, SRZ ;  /* 0x00000000002a7805 */ /* 0x000fe2000001ff00 */
[----:B------:R-:W-:Y:S01]  /*8760*/  IMAD.MOV.U32 R7, RZ, RZ, R25 ;  /* 0x000000ffff077224 */ /* 0x000fe200078e0019 */
[----:B------:R-:W-:Y:S01]  /*8770*/  MOV R18, R16 ;  /* 0x0000001000127202 */ /* 0x000fe20000000f00 */
[----:B------:R-:W-:Y:S01]  /*8780*/  DMUL R44, R4, 0.5 ;  /* 0x3fe00000042c7828 */ /* 0x000fe20000000000 */
[----:B------:R-:W-:Y:S02]  /*8790*/  IMAD.MOV.U32 R26, RZ, RZ, 0x0 ;  /* 0x00000000ff1a7424 */ /* 0x000fe400078e00ff */
[----:B------:R-:W-:-:S02]  /*87a0*/  IMAD.MOV.U32 R27, RZ, RZ, -0x40100000 ;  /* 0xbff00000ff1b7424 */ /* 0x000fc400078e00ff */
[----:B------:R-:W-:-:S03]  /*87b0*/  IMAD.MOV.U32 R19, RZ, RZ, R17 ;  /* 0x000000ffff137224 */ /* 0x000fc600078e0011 */
[----:B------:R-:W-:-:S08]  /*87c0*/  DMUL R4, R44, R44 ;  /* 0x0000002c2c047228 */ /* 0x000fd00000000000 */
[----:B------:R-:W-:Y:S01]  /*87d0*/  DFMA R46, R2, R2, R4 ;  /* 0x00000002022e722b */ /* 0x000fe20000000004 */
[----:B------:R-:W-:Y:S02]  /*87e0*/  IMAD.MOV.U32 R4, RZ, RZ, R10 ;  /* 0x000000ffff047224 */ /* 0x000fe400078e000a */
[----:B------:R-:W-:-:S05]  /*87f0*/  IMAD.MOV.U32 R5, RZ, RZ, R11 ;  /* 0x000000ffff057224 */ /* 0x000fca00078e000b */
        /* <DEDUP_REMOVED lines=25> */
.L_x_114:
[----:B------:R-:W-:Y:S05]  /*8990*/  BSYNC.RECONVERGENT B3 ;  /* 0x0000000000037941 */ /* 0x000fea0003800200 */
.L_x_113:
        /* <DEDUP_REMOVED lines=21> */
.L_x_116:
[----:B------:R-:W-:Y:S05]  /*8af0*/  BSYNC.RECONVERGENT B3 ;  /* 0x0000000000037941 */ /* 0x000fea0003800200 */
.L_x_115:
        /* <DEDUP_REMOVED lines=11> */
[----:B------:R-:W-:Y:S01]  /*8bb0*/  DFMA R16, R42, R26, R16 ;  /* 0x0000001a2a10722b */ /* 0x000fe20000000010 */
[----:B------:R-:W-:-:S09]  /*8bc0*/  MOV R27, R11 ;  /* 0x0000000b001b7202 */ /* 0x000fd20000000f00 */
[----:B------:R-:W-:-:S05]  /*8bd0*/  FFMA R26, RZ, R25, R17 ;  /* 0x00000019ff1a7223 */ /* 0x000fca0000000011 */
[----:B------:R-:W-:Y:S01]  /*8be0*/  FSETP.GT.AND P0, PT, |R26|, 1.469367938527859385e-39, PT ;  /* 0x001000001a00780b */ /* 0x000fe20003f04200 */
[----:B------:R-:W-:-:S12]  /*8bf0*/  IMAD.MOV.U32 R26, RZ, RZ, R10 ;  /* 0x000000ffff1a7224 */ /* 0x000fd800078e000a */
        /* <DEDUP_REMOVED lines=9> */
.L_x_118:
[----:B------:R-:W-:Y:S05]  /*8c90*/  BSYNC.RECONVERGENT B3 ;  /* 0x0000000000037941 */ /* 0x000fea0003800200 */
.L_x_117:
[----:B------:R-:W-:Y:S01]  /*8ca0*/  DSETP.GT.AND P0, PT, R26, RZ, PT ;  /* 0x000000ff1a00722a */ /* 0x000fe20003f04000 */
[----:B------:R-:W-:Y:S01]  /*8cb0*/  IMAD.MOV.U32 R42, RZ, RZ, R16 ;  /* 0x000000ffff2a7224 */ /* 0x000fe200078e0010 */
[----:B------:R-:W-:-:S12]  /*8cc0*/  MOV R43, R17 ;  /* 0x00000011002b7202 */ /* 0x000fd80000000f00 */
[----:B------:R-:W-:Y:S02]  /*8cd0*/  @P0 DADD R26, -RZ, -R26 ;  /* 0x00000000ff1a0229 */ /* 0x000fe4000000091a */
[----:B------:R-:W-:-:S11]  /*8ce0*/  @P0 DADD R42, -RZ, -R42 ;  /* 0x00000000ff2a0229 */ /* 0x000fd6000000092a */
.L_x_112:
[----:B------:R-:W-:Y:S05]  /*8cf0*/  BSYNC.RECONVERGENT B2 ;  /* 0x0000000000027941 */ /* 0x000fea0003800200 */
.L_x_111:
[----:B------:R-:W-:Y:S01]  /*8d00*/  DADD R26, -R26, 1 ;  /* 0x3ff000001a1a7429 */ /* 0x000fe20000000100 */
[----:B------:R-:W-:Y:S01]  /*8d10*/  IMAD.MOV.U32 R24, RZ, RZ, 0x0 ;  /* 0x00000000ff187424 */ /* 0x000fe200078e00ff */
[----:B------:R-:W-:Y:S01]  /*8d20*/  BSSY.RECONVERGENT B2, `(.L_x_119) ;  /* 0x0000017000027945 */ /* 0x000fe20003800200 */
[----:B------:R-:W-:-:S05]  /*8d30*/  IMAD.MOV.U32 R25, RZ, RZ, 0x3fd80000 ;  /* 0x3fd80000ff197424 */ /* 0x000fca00078e00ff */
        /* <DEDUP_REMOVED lines=16> */
[----:B------:R-:W-:Y:S01]  /*8e40*/  MOV R56, 0x8e70 ;  /* 0x00008e7000387802 */ /* 0x000fe20000000f00 */
[----:B------:R-:W-:-:S07]  /*8e50*/  IMAD.MOV.U32 R57, RZ, RZ, R17 ;  /* 0x000000ffff397224 */ /* 0x000fce00078e0011 */
[----:B------:R-:W-:Y:S05]  /*8e60*/  CALL.REL.NOINC `($__internal_2_$__cuda_sm20_dsqrt_rn_f64_mediumpath_v1) ;  /* 0x00000030001c7944 */ /* 0x000fea0003c00000 */
[----:B------:R-:W-:Y:S01]  /*8e70*/  MOV R24, R48 ;  /* 0x0000003000187202 */ /* 0x000fe20000000f00 */
[----:B------:R-:W-:-:S07]  /*8e80*/  IMAD.MOV.U32 R25, RZ, RZ, R49 ;  /* 0x000000ffff197224 */ /* 0x000fce00078e0031 */
.L_x_120:
[----:B------:R-:W-:Y:S05]  /*8e90*/  BSYNC.RECONVERGENT B2 ;  /* 0x0000000000027941 */ /* 0x000fea0003800200 */
.L_x_119:
[----:B------:R-:W0:Y:S01]  /*8ea0*/  MUFU.RCP64H R11, R25 ;  /* 0x00000019000b7308 */ /* 0x000e220000001800 */
[----:B------:R-:W-:Y:S01]  /*8eb0*/  IMAD.MOV.U32 R10, RZ, RZ, 0x1 ;  /* 0x00000001ff0a7424 */ /* 0x000fe200078e00ff */
        /* <DEDUP_REMOVED lines=15> */
[----:B------:R-:W-:Y:S02]  /*8fb0*/  MOV R49, R25 ;  /* 0x0000001900317202 */ /* 0x000fe40000000f00 */
[----:B------:R-:W-:-:S07]  /*8fc0*/  MOV R54, 0x8fe0 ;  /* 0x00008fe000367802 */ /* 0x000fce0000000f00 */
[----:B------:R-:W-:Y:S05]  /*8fd0*/  CALL.REL.NOINC `($__internal_1_$__cuda_sm20_div_rn_f64_full) ;  /* 0x0000002800547944 */ /* 0x000fea0003c00000 */
[----:B------:R-:W-:Y:S02]  /*8fe0*/  IMAD.MOV.U32 R16, RZ, RZ, R56 ;  /* 0x000000ffff107224 */ /* 0x000fe400078e0038 */
[----:B------:R-:W-:-:S07]  /*8ff0*/  IMAD.MOV.U32 R17, RZ, RZ, R57 ;  /* 0x000000ffff117224 */ /* 0x000fce00078e0039 */
.L_x_122:
[----:B------:R-:W-:Y:S05]  /*9000*/  BSYNC.RECONVERGENT B2 ;  /* 0x0000000000027941 */ /* 0x000fea0003800200 */
.L_x_121:
[-C--:B------:R-:W-:Y:S02]  /*9010*/  DMUL R26, R24, R2.reuse ;  /* 0x00000002181a7228 */ /* 0x080fe40000000000 */
[----:B------:R-:W-:-:S06]  /*9020*/  DMUL R2, R16, R2 ;  /* 0x0000000210027228 */ /* 0x000fcc0000000000 */
[----:B------:R-:W-:Y:S02]  /*9030*/  DFMA R42, R16, -R8, R26 ;  /* 0x80000008102a722b */ /* 0x000fe4000000001a */
[C-C-:B------:R-:W-:Y:S02]  /*9040*/  DFMA R10, R24.reuse, R38, -R2.reuse ;  /* 0x00000026180a722b */ /* 0x140fe40000000802 */
[C---:B------:R-:W-:Y:S02]  /*9050*/  DFMA R44, R24.reuse, R8, R2 ;  /* 0x00000008182c722b */ /* 0x040fe40000000002 */
[----:B------:R-:W-:Y:S02]  /*9060*/  DMUL R2, R24, -R30 ;  /* 0x8000001e18027228 */ /* 0x000fe40000000000 */
[----:B------:R-:W-:Y:S02]  /*9070*/  DMUL R42, R42, R16 ;  /* 0x000000102a2a7228 */ /* 0x000fe40000000000 */
[----:B------:R-:W-:-:S02]  /*9080*/  DFMA R46, R16, R38, R26 ;  /* 0x00000026102e722b */ /* 0x000fc4000000001a */
[C---:B------:R-:W-:Y:S02]  /*9090*/  DMUL R26, R24.reuse, R36 ;  /* 0x00000024181a7228 */ /* 0x040fe40000000000 */
[----:B------:R-:W-:Y:S02]  /*90a0*/  DMUL R38, R24, R28 ;  /* 0x0000001c18267228 */ /* 0x000fe40000000000 */
[----:B------:R-:W-:Y:S02]  /*90b0*/  DFMA R8, R10, R24, -R42 ;  /* 0x000000180a08722b */ /* 0x000fe4000000082a */
[-C--:B------:R-:W-:Y:S02]  /*90c0*/  DMUL R10, R24, R14.reuse ;  /* 0x0000000e180a7228 */ /* 0x080fe40000000000 */
[C---:B------:R-:W-:Y:S02]  /*90d0*/  DFMA R14, R16.reuse, R14, -R26 ;  /* 0x0000000e100e722b */ /* 0x040fe4000000081a */
[----:B------:R-:W-:-:S02]  /*90e0*/  DMUL R30, R16, R30 ;  /* 0x0000001e101e7228 */ /* 0x000fc40000000000 */
[----:B------:R-:W-:Y:S02]  /*90f0*/  DADD R42, |R18|, |R8| ;  /* 0x00000000122a7229 */ /* 0x000fe40000000608 */
[----:B------:R-:W-:Y:S02]  /*9100*/  DFMA R10, R16, R36, R10 ;  /* 0x00000024100a722b */ /* 0x000fe4000000000a */
[-C--:B------:R-:W-:Y:S02]  /*9110*/  DMUL R36, R24, R20.reuse ;  /* 0x0000001418247228 */ /* 0x080fe40000000000 */
[----:B------:R-:W-:Y:S02]  /*9120*/  DFMA R20, R16, R20, -R38 ;  /* 0x000000141014722b */ /* 0x000fe40000000826 */
[----:B------:R-:W-:-:S08]  /*9130*/  DADD R48, |R2|, R42 ;  /* 0x0000000002307229 */ /* 0x000fd0000000022a */
[----:B------:R-:W-:Y:S02]  /*9140*/  DSETP.NEU.AND P0, PT, R48, R42, PT ;  /* 0x0000002a3000722a */ /* 0x000fe40003f0d000 */
[----:B------:R-:W-:Y:S02]  /*9150*/  DMUL R48, R44, R24 ;  /* 0x000000182c307228 */ /* 0x000fe40000000000 */
[C---:B------:R-:W-:Y:S02]  /*9160*/  DMUL R42, R24.reuse, R22 ;  /* 0x00000016182a7228 */ /* 0x040fe40000000000 */
[----:B------:R-:W-:Y:S02]  /*9170*/  DMUL R44, R24, R32 ;  /* 0x00000020182c7228 */ /* 0x000fe40000000000 */
[----:B------:R-:W-:-:S04]  /*9180*/  DFMA R24, R16, R28, R36 ;  /* 0x0000001c1018722b */ /* 0x000fc80000000024 */
[C---:B------:R-:W-:Y:S02]  /*9190*/  DFMA R26, R16.reuse, R32, R42 ;  /* 0x00000020101a722b */ /* 0x040fe4000000002a */
[----:B------:R-:W-:Y:S02]  /*91a0*/  DFMA R22, R16, R22, -R44 ;  /* 0x000000161016722b */ /* 0x000fe4000000082c */
[----:B------:R-:W-:Y:S01]  /*91b0*/  DFMA R16, R46, R16, R48 ;  /* 0x000000102e10722b */ /* 0x000fe20000000030 */
[----:B------:R-:W-:Y:S10]  /*91c0*/  @!P0 BRA `(.L_x_123) ;  /* 0x0000000000348947 */ /* 0x000ff40003800000 */
[----:B------:R-:W-:Y:S01]  /*91d0*/  VIADD R40, R40, 0x1 ;  /* 0x0000000128287836 */ /* 0x000fe20000000000 */
[----:B------:R-:W-:Y:S01]  /*91e0*/  LOP3.LUT R34, R34, 0x1, RZ, 0x3c, !PT ;  /* 0x0000000122227812 */ /* 0x000fe200078e3cff */
[----:B------:R-:W-:Y:S01]  /*91f0*/  IMAD.MOV.U32 R37, RZ, RZ, R5 ;  /* 0x000000ffff257224 */ /* 0x000fe200078e0005 */
[----:B------:R-:W-:Y:S01]  /*9200*/  MOV R36, R4 ;  /* 0x0000000400247202 */ /* 0x000fe20000000f00 */
[----:B------:R-:W-:Y:S01]  /*9210*/  IMAD.MOV.U32 R28, RZ, RZ, R6 ;  /* 0x000000ffff1c7224 */ /* 0x000fe200078e0006 */
[----:B------:R-:W-:Y:S01]  /*9220*/  ISETP.NE.AND P0, PT, R40, R35, PT ;  /* 0x000000232800720c */ /* 0x000fe20003f05270 */
[----:B------:R-:W-:Y:S01]  /*9230*/  IMAD.MOV.U32 R29, RZ, RZ, R7 ;  /* 0x000000ffff1d7224 */ /* 0x000fe200078e0007 */
[----:B------:R-:W-:Y:S01]  /*9240*/  MOV R32, R12 ;  /* 0x0000000c00207202 */ /* 0x000fe20000000f00 */
[----:B------:R-:W-:Y:S02]  /*9250*/  IMAD.MOV.U32 R33, RZ, RZ, R13 ;  /* 0x000000ffff217224 */ /* 0x000fe400078e000d */
[----:B------:R-:W-:-:S02]  /*9260*/  IMAD.MOV.U32 R38, RZ, RZ, R18 ;  /* 0x000000ffff267224 */ /* 0x000fc400078e0012 */
[----:B------:R-:W-:-:S06]  /*9270*/  IMAD.MOV.U32 R39, RZ, RZ, R19 ;  /* 0x000000ffff277224 */ /* 0x000fcc00078e0013 */
[----:B------:R-:W-:Y:S05]  /*9280*/  @P0 BRA `(.L_x_124) ;  /* 0xfffffff4001c0947 */ /* 0x000fea000383ffff */
[----:B------:R-:W-:Y:S05]  /*9290*/  BRA `(.L_x_84) ;  /* 0x00000008009c7947 */ /* 0x000fea0003800000 */
.L_x_123:
[----:B------:R-:W-:Y:S01]  /*92a0*/  DADD R28, R18, -R8 ;  /* 0x00000000121c7229 */ /* 0x000fe20000000808 */
[----:B------:R-:W-:Y:S01]  /*92b0*/  BSSY.RECONVERGENT B2, `(.L_x_125) ;  /* 0x0000054000027945 */ /* 0x000fe20003800200 */
[----:B------:R-:W-:-:S06]  /*92c0*/  CS2R R32, SRZ ;  /* 0x0000000000207805 */ /* 0x000fcc000001ff00 */
[----:B------:R-:W-:-:S08]  /*92d0*/  DMUL R44, R28, 0.5 ;  /* 0x3fe000001c2c7828 */ /* 0x000fd00000000000 */
[----:B------:R-:W-:-:S08]  /*92e0*/  DMUL R28, R44, R44 ;  /* 0x0000002c2c1c7228 */ /* 0x000fd00000000000 */
[----:B------:R-:W-:Y:S01]  /*92f0*/  DFMA R46, R2, R2, R28 ;  /* 0x00000002022e722b */ /* 0x000fe2000000001c */
[----:B------:R-:W-:Y:S01]  /*9300*/  MOV R28, 0x0 ;  /* 0x00000000001c7802 */ /* 0x000fe20000000f00 */
[----:B------:R-:W-:-:S06]  /*9310*/  IMAD.MOV.U32 R29, RZ, RZ, -0x40100000 ;  /* 0xbff00000ff1d7424 */ /* 0x000fcc00078e00ff */
        /* <DEDUP_REMOVED lines=25> */
.L_x_128:
[----:B------:R-:W-:Y:S05]  /*94b0*/  BSYNC.RECONVERGENT B3 ;  /* 0x0000000000037941 */ /* 0x000fea0003800200 */
.L_x_127:
        /* <DEDUP_REMOVED lines=21> */
.L_x_130:
[----:B------:R-:W-:Y:S05]  /*9610*/  BSYNC.RECONVERGENT B3 ;  /* 0x0000000000037941 */ /* 0x000fea0003800200 */
.L_x_129:
        /* <DEDUP_REMOVED lines=23> */
.L_x_132:
[----:B------:R-:W-:Y:S05]  /*9790*/  BSYNC.RECONVERGENT B3 ;  /* 0x0000000000037941 */ /* 0x000fea0003800200 */
.L_x_131:
[----:B------:R-:W-:Y:S01]  /*97a0*/  DSETP.GT.AND P0, PT, R28, RZ, PT ;  /* 0x000000ff1c00722a */ /* 0x000fe20003f04000 */
[----:B------:R-:W-:Y:S01]  /*97b0*/  IMAD.MOV.U32 R32, RZ, RZ, R30 ;  /* 0x000000ffff207224 */ /* 0x000fe200078e001e */
[----:B------:R-:W-:-:S12]  /*97c0*/  MOV R33, R31 ;  /* 0x0000001f00217202 */ /* 0x000fd80000000f00 */
[----:B------:R-:W-:Y:S02]  /*97d0*/  @P0 DADD R28, -RZ, -R28 ;  /* 0x00000000ff1c0229 */ /* 0x000fe4000000091c */
[----:B------:R-:W-:-:S11]  /*97e0*/  @P0 DADD R32, -RZ, -R32 ;  /* 0x00000000ff200229 */ /* 0x000fd60000000920 */
.L_x_126:
[----:B------:R-:W-:Y:S05]  /*97f0*/  BSYNC.RECONVERGENT B2 ;  /* 0x0000000000027941 */ /* 0x000fea0003800200 */
.L_x_125:
        /* <DEDUP_REMOVED lines=25> */
.L_x_134:
[----:B------:R-:W-:Y:S05]  /*9990*/  BSYNC.RECONVERGENT B2 ;  /* 0x0000000000027941 */ /* 0x000fea0003800200 */
.L_x_133:
        /* <DEDUP_REMOVED lines=22> */
.L_x_136:
[----:B------:R-:W-:Y:S05]  /*9b00*/  BSYNC.RECONVERGENT B2 ;  /* 0x0000000000027941 */ /* 0x000fea0003800200 */
.L_x_135:
[C---:B------:R-:W-:Y:S02]  /*9b10*/  DMUL R32, R2.reuse, R30 ;  /* 0x0000001e02207228 */ /* 0x040fe40000000000 */
[-C--:B------:R-:W-:Y:S02]  /*9b20*/  DMUL R2, R2, R28.reuse ;  /* 0x0000001c02027228 */ /* 0x080fe40000000000 */
[C---:B------:R-:W-:Y:S02]  /*9b30*/  DMUL R36, R22.reuse, R28 ;  /* 0x0000001c16247228 */ /* 0x040fe40000000000 */
[----:B------:R-:W-:Y:S02]  /*9b40*/  DMUL R22, R22, R30 ;  /* 0x0000001e16167228 */ /* 0x000fe40000000000 */
[C---:B------:R-:W-:Y:S02]  /*9b50*/  DFMA R44, -R8.reuse, R28, R32 ;  /* 0x0000001c082c722b */ /* 0x040fe40000000120 */
[----:B------:R-:W-:-:S02]  /*9b60*/  DFMA R40, R8, R30, R2 ;  /* 0x0000001e0828722b */ /* 0x000fc40000000002 */
[----:B------:R-:W-:Y:S02]  /*9b70*/  DFMA R42, R18, R30, -R2 ;  /* 0x0000001e122a722b */ /* 0x000fe40000000802 */
[C---:B------:R-:W-:Y:S02]  /*9b80*/  DMUL R8, R14.reuse, R28 ;  /* 0x0000001c0e087228 */ /* 0x040fe40000000000 */
[----:B------:R-:W-:Y:S02]  /*9b90*/  DMUL R2, R14, R30 ;  /* 0x0000001e0e027228 */ /* 0x000fe40000000000 */
[----:B------:R-:W-:Y:S02]  /*9ba0*/  DFMA R38, R18, R28, R32 ;  /* 0x0000001c1226722b */ /* 0x000fe40000000020 */
[-C--:B------:R-:W-:Y:S02]  /*9bb0*/  DMUL R18, R20, R30.reuse ;  /* 0x0000001e14127228 */ /* 0x080fe40000000000 */
[----:B------:R-:W-:-:S02]  /*9bc0*/  DFMA R14, R4, R30, -R8 ;  /* 0x0000001e040e722b */ /* 0x000fc40000000808 */
[----:B------:R-:W-:Y:S02]  /*9bd0*/  DFMA R2, R4, R28, R2 ;  /* 0x0000001c0402722b */ /* 0x000fe40000000002 */
[----:B------:R-:W-:Y:S01]  /*9be0*/  DMUL R40, R40, R30 ;  /* 0x0000001e28287228 */ /* 0x000fe20000000000 */
[----:B------:R-:W-:Y:S01]  /*9bf0*/  LOP3.LUT R4, R34, 0xff, RZ, 0xc0, !PT ;  /* 0x000000ff22047812 */ /* 0x000fe200078ec0ff */
[-C--:B------:R-:W-:Y:S02]  /*9c00*/  DFMA R34, R12, R28.reuse, R22 ;  /* 0x0000001c0c22722b */ /* 0x080fe40000000016 */
[-C--:B------:R-:W-:Y:S01]  /*9c10*/  DFMA R32, R6, R28.reuse, R18 ;  /* 0x0000001c0620722b */ /* 0x080fe20000000012 */
[----:B------:R-:W-:Y:S01]  /*9c20*/  ISETP.NE.AND P0, PT, R4, 0x1, PT ;  /* 0x000000010400780c */ /* 0x000fe20003f05270 */
[-C--:B------:R-:W-:Y:S02]  /*9c30*/  DMUL R44, R44, R28.reuse ;  /* 0x0000001c2c2c7228 */ /* 0x080fe40000000000 */
[-C--:B------:R-:W-:Y:S01]  /*9c40*/  DMUL R20, R20, R28.reuse ;  /* 0x0000001c14147228 */ /* 0x080fe20000000000 */
[----:B------:R-:W-:Y:S01]  /*9c50*/  IMAD.MOV.U32 R4, RZ, RZ, R2 ;  /* 0x000000ffff047224 */ /* 0x000fe200078e0002 */
[----:B------:R-:W-:Y:S01]  /*9c60*/  DFMA R18, R38, R28, R40 ;  /* 0x0000001c2612722b */ /* 0x000fe20000000028 */
[----:B------:R-:W-:Y:S01]  /*9c70*/  MOV R5, R3 ;  /* 0x0000000300057202 */ /* 0x000fe20000000f00 */
[-C--:B------:R-:W-:Y:S01]  /*9c80*/  DFMA R22, R12, R30.reuse, -R36 ;  /* 0x0000001e0c16722b */ /* 0x080fe20000000824 */
[----:B------:R-:W-:Y:S01]  /*9c90*/  SEL R28, RZ, 0x1, P0 ;  /* 0x00000001ff1c7807 */ /* 0x000fe20000000000 */
[-C--:B------:R-:W-:Y:S01]  /*9ca0*/  DFMA R8, R42, R30.reuse, -R44 ;  /* 0x0000001e2a08722b */ /* 0x080fe2000000082c */
[----:B------:R-:W-:Y:S01]  /*9cb0*/  IMAD.MOV.U32 R12, RZ, RZ, R34 ;  /* 0x000000ffff0c7224 */ /* 0x000fe200078e0022 */
[----:B------:R-:W-:Y:S01]  /*9cc0*/  DFMA R20, R6, R30, -R20 ;  /* 0x0000001e0614722b */ /* 0x000fe20000000814 */
[----:B------:R-:W-:Y:S01]  /*9cd0*/  MOV R13, R35 ;  /* 0x00000023000d7202 */ /* 0x000fe20000000f00 */
[----:B------:R-:W-:Y:S01]  /*9ce0*/  IMAD.MOV.U32 R6, RZ, RZ, R32 ;  /* 0x000000ffff067224 */ /* 0x000fe200078e0020 */
[----:B------:R-:W-:Y:S01]  /*9cf0*/  PRMT R34, R28, 0x7610, R34 ;  /* 0x000076101c227816 */ /* 0x000fe20000000022 */
[----:B------:R-:W-:-:S07]  /*9d00*/  IMAD.MOV.U32 R7, RZ, RZ, R33 ;  /* 0x000000ffff077224 */ /* 0x000fce00078e0021 */
.L_x_84:
[----:B------:R-:W-:Y:S05]  /*9d10*/  BSYNC.RECONVERGENT B0 ;  /* 0x0000000000007941 */ /* 0x000fea0003800200 */
.L_x_82:
[----:B------:R-:W-:Y:S01]  /*9d20*/  DSETP.GEU.AND P0, PT, R16, R18, PT ;  /* 0x000000121000722a */ /* 0x000fe20003f0e000 */
[----:B------:R-:W-:Y:S01]  /*9d30*/  UMOV UR5, URZ ;  /* 0x000000ff00057c82 */ /* 0x000fe20008000000 */
[----:B------:R-:W-:Y:S01]  /*9d40*/  UMOV UR4, URZ ;  /* 0x000000ff00047c82 */ /* 0x000fe20008000000 */
[----:B------:R-:W-:Y:S11]  /*9d50*/  BSSY.RECONVERGENT B0, `(.L_x_137) ;  /* 0x0000022000007945 */ /* 0x000ff60003800200 */
[----:B------:R-:W-:Y:S05]  /*9d60*/  @P0 BRA `(.L_x_138) ;  /* 0x00000000003c0947 */ /* 0x000fea0003800000 */
[----:B-----5:R-:W-:Y:S01]  /*9d70*/  DSETP.GEU.AND P0, PT, R8, R16, PT ;  /* 0x000000100800722a */ /* 0x020fe20003f0e000 */
[----:B------:R-:W-:Y:S02]  /*9d80*/  IMAD.MOV.U32 R38, RZ, RZ, 0x1 ;  /* 0x00000001ff267424 */ /* 0x000fe400078e00ff */
[----:B------:R-:W-:Y:S02]  /*9d90*/  IMAD.MOV.U32 R37, RZ, RZ, RZ ;  /* 0x000000ffff257224 */ /* 0x000fe400078e00ff */
[----:B------:R-:W-:-:S09]  /*9da0*/  IMAD.MOV.U32 R36, RZ, RZ, 0x2 ;  /* 0x00000002ff247424 */ /* 0x000fd200078e00ff */
[----:B------:R-:W-:Y:S05]  /*9db0*/  @!P0 BRA `(.L_x_139) ;  /* 0x00000000006c8947 */ /* 0x000fea0003800000 */
[----:B------:R-:W-:Y:S01]  /*9dc0*/  DSETP.GEU.AND P0, PT, R8, R18, PT ;  /* 0x000000120800722a */ /* 0x000fe20003f0e000 */
[----:B------:R-:W-:Y:S01]  /*9dd0*/  MOV R38, 0x2 ;  /* 0x0000000200267802 */ /* 0x000fe20000000f00 */
[----:B------:R-:W-:Y:S02]  /*9de0*/  IMAD.MOV.U32 R37, RZ, RZ, 0x1 ;  /* 0x00000001ff257424 */ /* 0x000fe400078e00ff */
[----:B------:R-:W-:-:S10]  /*9df0*/  IMAD.MOV.U32 R36, RZ, RZ, RZ ;  /* 0x000000ffff247224 */ /* 0x000fd400078e00ff */
[----:B------:R-:W-:Y:S05]  /*9e00*/  @P0 BRA `(.L_x_139) ;  /* 0x0000000000580947 */ /* 0x000fea0003800000 */
[----:B------:R-:W-:Y:S01]  /*9e10*/  LOP3.LUT P0, RZ, R34, 0xff, RZ, 0xc0, !PT ;  /* 0x000000ff22ff7812 */ /* 0x000fe2000780c0ff */
[----:B------:R-:W-:Y:S01]  /*9e20*/  IMAD.MOV.U32 R38, RZ, RZ, 0x1 ;  /* 0x00000001ff267424 */ /* 0x000fe200078e00ff */
[----:B------:R-:W-:Y:S02]  /*9e30*/  MOV R37, 0x2 ;  /* 0x0000000200257802 */ /* 0x000fe40000000f00 */
[----:B------:R-:W-:Y:S01]  /*9e40*/  SEL R34, RZ, 0x1, P0 ;  /* 0x00000001ff227807 */ /* 0x000fe20000000000 */
[----:B------:R-:W-:Y:S08]  /*9e50*/  BRA `(.L_x_139) ;  /* 0x0000000000447947 */ /* 0x000ff00003800000 */
.L_x_138:
[----:B-----5:R-:W-:-:S14]  /*9e60*/  DSETP.GEU.AND P0, PT, R8, R18, PT ;  /* 0x000000120800722a */ /* 0x020fdc0003f0e000 */
[----:B------:R-:W-:Y:S01]  /*9e70*/  @!P0 LOP3.LUT P1, RZ, R34, 0xff, RZ, 0xc0, !PT ;  /* 0x000000ff22ff8812 */ /* 0x000fe2000782c0ff */
[----:B------:R-:W-:Y:S02]  /*9e80*/  @!P0 IMAD.MOV.U32 R38, RZ, RZ, RZ ;  /* 0x000000ffff268224 */ /* 0x000fe400078e00ff */
[----:B------:R-:W-:Y:S01]  /*9e90*/  @!P0 IMAD.MOV.U32 R37, RZ, RZ, 0x1 ;  /* 0x00000001ff258424 */ /* 0x000fe200078e00ff */
[----:B------:R-:W-:Y:S01]  /*9ea0*/  @!P0 SEL R2, RZ, 0x1, P1 ;  /* 0x00000001ff028807 */ /* 0x000fe20000800000 */
[----:B------:R-:W-:-:S03]  /*9eb0*/  @!P0 IMAD.MOV.U32 R36, RZ, RZ, 0x2 ;  /* 0x00000002ff248424 */ /* 0x000fc600078e00ff */
[----:B------:R-:W-:Y:S01]  /*9ec0*/  @!P0 PRMT R34, R2, 0x7610, R34 ;  /* 0x0000761002228816 */ /* 0x000fe20000000022 */
[----:B------:R-:W-:Y:S06]  /*9ed0*/  @!P0 BRA `(.L_x_139) ;  /* 0x0000000000248947 */ /* 0x000fec0003800000 */
[----:B------:R-:W-:Y:S01]  /*9ee0*/  DSETP.GEU.AND P0, PT, R8, R16, PT ;  /* 0x000000100800722a */ /* 0x000fe20003f0e000 */
[----:B------:R-:W-:Y:S01]  /*9ef0*/  MOV R38, RZ ;  /* 0x000000ff00267202 */ /* 0x000fe20000000f00 */
[----:B------:R-:W-:Y:S02]  /*9f00*/  IMAD.MOV.U32 R37, RZ, RZ, 0x2 ;  /* 0x00000002ff257424 */ /* 0x000fe400078e00ff */
[----:B------:R-:W-:-:S10]  /*9f10*/  IMAD.MOV.U32 R36, RZ, RZ, 0x1 ;  /* 0x00000001ff247424 */ /* 0x000fd400078e00ff */
[----:B------:R-:W-:Y:S01]  /*9f20*/  @P0 LOP3.LUT P1, RZ, R34, 0xff, RZ, 0xc0, !PT ;  /* 0x000000ff22ff0812 */ /* 0x000fe2000782c0ff */
[----:B------:R-:W-:Y:S01]  /*9f30*/  @P0 IMAD.MOV.U32 R38, RZ, RZ, 0x2 ;  /* 0x00000002ff260424 */ /* 0x000fe200078e00ff */
[----:B------:R-:W-:Y:S02]  /*9f40*/  @P0 MOV R37, RZ ;  /* 0x000000ff00250202 */ /* 0x000fe40000000f00 */
[----:B------:R-:W-:-:S04]  /*9f50*/  @P0 SEL R2, RZ, 0x1, P1 ;  /* 0x00000001ff020807 */ /* 0x000fc80000800000 */
[----:B------:R-:W-:-:S07]  /*9f60*/  @P0 PRMT R34, R2, 0x7610, R34 ;  /* 0x0000761002220816 */ /* 0x000fce0000000022 */
.L_x_139:
[----:B------:R-:W-:Y:S05]  /*9f70*/  BSYNC.RECONVERGENT B0 ;  /* 0x0000000000007941 */ /* 0x000fea0003800200 */
.L_x_137:
[----:B------:R-:W-:Y:S01]  /*9f80*/  IMAD.U32 R32, RZ, RZ, UR4 ;  /* 0x00000004ff207e24 */ /* 0x000fe2000f8e00ff */
[----:B------:R0:W-:Y:S01]  /*9f90*/  STL.128 [R1], R16 ;  /* 0x0000001001007387 */ /* 0x0001e20000100c00 */
[----:B------:R-:W-:-:S03]  /*9fa0*/  VIADD R35, R1, 0x18 ;  /* 0x0000001801237836 */ /* 0x000fc60000000000 */
[----:B------:R-:W-:Y:S01]  /*9fb0*/  SHF.R.U64 R32, R32, 0x1d, R36 ;  /* 0x0000001d20207819 */ /* 0x000fe20000001224 */
[----:B------:R-:W-:Y:S01]  /*9fc0*/  IMAD R33, R38, 0x18, R35 ;  /* 0x0000001826217824 */ /* 0x000fe200078e0223 */
[----:B------:R1:W-:Y:S04]  /*9fd0*/  STL.128 [R1+0x10], R8 ;  /* 0x0000100801007387 */ /* 0x0003e80000100c00 */
[----:B------:R-:W-:Y:S04]  /*9fe0*/  STL.128 [R1+0x20], R24 ;  /* 0x0000201801007387 */ /* 0x000fe80000100c00 */
[----:B------:R2:W-:Y:S01]  /*9ff0*/  STL.128 [R1+0x30], R4 ;  /* 0x0000300401007387 */ /* 0x0005e20000100c00 */
[----:B0-----:R-:W-:-:S03]  /*a000*/  IADD3 R16, PT, PT, R1, R32, RZ ;  /* 0x0000002001107210 */ /* 0x001fc60007ffe0ff */
[----:B------:R-:W-:Y:S04]  /*a010*/  STL.128 [R1+0x40], R12 ;  /* 0x0000400c01007387 */ /* 0x000fe80000100c00 */
[----:B------:R0:W-:Y:S04]  /*a020*/  STL.128 [R1+0x50], R20 ;  /* 0x0000501401007387 */ /* 0x0001e80000100c00 */
[----:B------:R-:W3:Y:S01]  /*a030*/  LDL.64 R16, [R16] ;  /* 0x0000000010107983 */ /* 0x000ee20000100a00 */
[----:B-1----:R-:W-:-:S03]  /*a040*/  IMAD.U32 R9, RZ, RZ, UR5 ;  /* 0x00000005ff097e24 */ /* 0x002fc6000f8e00ff */
[----:B------:R-:W4:Y:S01]  /*a050*/  LDL.64 R2, [R33+0x10] ;  /* 0x0000100021027983 */ /* 0x000f220000100a00 */
[----:B------:R-:W-:-:S03]  /*a060*/  IMAD.U32 R8, RZ, RZ, UR5 ;  /* 0x00000005ff087e24 */ /* 0x000fc6000f8e00ff */
[----:B------:R-:W4:Y:S01]  /*a070*/  LDL.64 R30, [R33+0x8] ;  /* 0x00000800211e7983 */ /* 0x000f220000100a00 */
[----:B--2---:R-:W-:-:S03]  /*a080*/  SHF.R.U64 R4, R9, 0x1d, R38 ;  /* 0x0000001d09047819 */ /* 0x004fc60000001226 */
[----:B------:R-:W2:Y:S01]  /*a090*/  LDL.64 R28, [R33] ;  /* 0x00000000211c7983 */ /* 0x000ea20000100a00 */
[----:B------:R-:W-:Y:S01]  /*a0a0*/  SHF.R.U64 R6, R8, 0x1d, R37 ;  /* 0x0000001d08067819 */ /* 0x000fe20000001225 */
[----:B------:R-:W-:Y:S02]  /*a0b0*/  IMAD.IADD R18, R1, 0x1, R4 ;  /* 0x0000000101127824 */ /* 0x000fe400078e0204 */
[--C-:B------:R-:W-:Y:S02]  /*a0c0*/  IMAD R10, R37, 0x18, R35.reuse ;  /* 0x00000018250a7824 */ /* 0x100fe400078e0223 */
[----:B0-----:R-:W-:Y:S02]  /*a0d0*/  IMAD.IADD R22, R1, 0x1, R6 ;  /* 0x0000000101167824 */ /* 0x001fe400078e0206 */
[----:B------:R-:W5:Y:S04]  /*a0e0*/  LDL.64 R18, [R18] ;  /* 0x0000000012127983 */ /* 0x000f680000100a00 */
[----:B------:R-:W5:Y:S04]  /*a0f0*/  LDL.64 R40, [R10] ;  /* 0x000000000a287983 */ /* 0x000f680000100a00 */
[----:B------:R-:W5:Y:S04]  /*a100*/  LDL.64 R42, [R10+0x8] ;  /* 0x000008000a2a7983 */ /* 0x000f680000100a00 */
[----:B------:R-:W5:Y:S04]  /*a110*/  LDL.64 R44, [R10+0x10] ;  /* 0x000010000a2c7983 */ /* 0x000f680000100a00 */
[----:B------:R-:W5:Y:S01]  /*a120*/  LDL.64 R22, [R22] ;  /* 0x0000000016167983 */ /* 0x000f620000100a00 */
[----:B------:R-:W-:Y:S01]  /*a130*/  UMOV UR4, 0xc924223 ;  /* 0x0c92422300047882 */ /* 0x000fe20000000000 */
[----:B------:R-:W-:Y:S01]  /*a140*/  UMOV UR5, 0x3bc79ca1 ;  /* 0x3bc79ca100057882 */ /* 0x000fe20000000000 */
[----:B------:R-:W0:Y:S01]  /*a150*/  S2R R24, SR_CTAID.X ;  /* 0x0000000000187919 */ /* 0x000e220000002500 */
[----:B------:R-:W1:Y:S01]  /*a160*/  S2R R25, SR_TID.X ;  /* 0x0000000000197919 */ /* 0x000e620000002100 */
[----:B------:R-:W-:Y:S01]  /*a170*/  IMAD R8, R36, 0x18, R35 ;  /* 0x0000001824087824 */ /* 0x000fe200078e0223 */
[----:B------:R-:W-:-:S04]  /*a180*/  LOP3.LUT P0, RZ, R34, 0xff, RZ, 0xc0, !PT ;  /* 0x000000ff22ff7812 */ /* 0x000fc8000780c0ff */
[----:B------:R-:W5:Y:S04]  /*a190*/  LDL.64 R32, [R8] ;  /* 0x0000000008207983 */ /* 0x000f680000100a00 */
[----:B------:R-:W5:Y:S04]  /*a1a0*/  LDL.64 R36, [R8+0x8] ;  /* 0x0000080008247983 */ /* 0x000f680000100a00 */
[----:B------:R2:W5:Y:S01]  /*a1b0*/  LDL.64 R38, [R8+0x10] ;  /* 0x0000100008267983 */ /* 0x0005620000100a00 */
[----:B------:R-:W-:Y:S01]  /*a1c0*/  BSSY.RECONVERGENT B7, `(.L_x_140) ;  /* 0x0000044000077945 */ /* 0x000fe20003800200 */
[----:B---3--:R-:W-:-:S02]  /*a1d0*/  DSETP.GEU.AND P1, PT, R16, UR4, PT ;  /* 0x0000000410007e2a */ /* 0x008fc4000bf2e000 */
[----:B----4-:R-:W-:Y:S02]  /*a1e0*/  DADD R4, -RZ, -R2 ;  /* 0x00000000ff047229 */ /* 0x010fe40000000902 */
[----:B------:R-:W-:Y:S02]  /*a1f0*/  DADD R6, -RZ, -R30 ;  /* 0x00000000ff067229 */ /* 0x000fe4000000091e */
[----:B--2---:R-:W-:-:S06]  /*a200*/  DADD R8, -RZ, -R28 ;  /* 0x00000000ff087229 */ /* 0x004fcc000000091c */
[----:B------:R-:W-:Y:S02]  /*a210*/  FSEL R34, R4, R2, !P0 ;  /* 0x0000000204227208 */ /* 0x000fe40004000000 */
[----:B------:R-:W-:Y:S02]  /*a220*/  IADD3 R2, P2, P3, R1, 0x240, R0 ;  /* 0x0000024001027810 */ /* 0x000fe40007b5e000 */
[----:B------:R-:W-:Y:S02]  /*a230*/  FSEL R35, R5, R3, !P0 ;  /* 0x0000000305237208 */ /* 0x000fe40004000000 */
[----:B------:R-:W-:Y:S02]  /*a240*/  FSEL R30, R6, R30, !P0 ;  /* 0x0000001e061e7208 */ /* 0x000fe40004000000 */
[----:B------:R-:W-:Y:S02]  /*a250*/  FSEL R31, R7, R31, !P0 ;  /* 0x0000001f071f7208 */ /* 0x000fe40004000000 */
[----:B------:R-:W-:-:S02]  /*a260*/  FSEL R28, R8, R28, !P0 ;  /* 0x0000001c081c7208 */ /* 0x000fc40004000000 */
[----:B------:R-:W-:Y:S02]  /*a270*/  FSEL R29, R9, R29, !P0 ;  /* 0x0000001d091d7208 */ /* 0x000fe40004000000 */
[----:B------:R-:W-:Y:S01]  /*a280*/  IADD3.X R26, PT, PT, RZ, UR11, RZ, P2, P3 ;  /* 0x0000000bff1a7c10 */ /* 0x000fe200097e64ff */
[----:B01----:R-:W-:Y:S06]  /*a290*/  @P1 BRA `(.L_x_141) ;  /* 0x0000000000301947 */ /* 0x003fec0003800000 */
[----:B------:R-:W-:Y:S01]  /*a2a0*/  MOV R0, 0x0 ;  /* 0x0000000000007802 */ /* 0x000fe20000000f00 */
[----:B------:R0:W-:Y:S01]  /*a2b0*/  STL.64 [R1+0x240], R24 ;  /* 0x0002401801007387 */ /* 0x0001e20000100a00 */
[----:B------:R-:W1:Y:S01]  /*a2c0*/  LDCU.64 UR4, c[0x4][0x8] ;  /* 0x01000100ff0477ac */ /* 0x000e620008000a00 */
[----:B------:R-:W-:Y:S01]  /*a2d0*/  IMAD.MOV.U32 R6, RZ, RZ, R2 ;  /* 0x000000ffff067224 */ /* 0x000fe200078e0002 */
[----:B------:R0:W2:Y:S01]  /*a2e0*/  LDC.64 R8, c[0x4][R0] ;  /* 0x0100000000087b82 */ /* 0x0000a20000000a00 */
[----:B------:R0:W-:Y:S01]  /*a2f0*/  STL.64 [R1+0x248], R16 ;  /* 0x0002481001007387 */ /* 0x0001e20000100a00 */
[----:B------:R-:W-:Y:S01]  /*a300*/  IMAD.MOV.U32 R7, RZ, RZ, R26 ;  /* 0x000000ffff077224 */ /* 0x000fe200078e001a */
[----:B-1----:R-:W-:Y:S01]  /*a310*/  MOV R4, UR4 ;  /* 0x0000000400047c02 */ /* 0x002fe20008000f00 */
[----:B0-----:R-:W-:-:S07]  /*a320*/  IMAD.U32 R5, RZ, RZ, UR5 ;  /* 0x00000005ff057e24 */ /* 0x001fce000f8e00ff */
[----:B------:R-:W-:-:S07]  /*a330*/  LEPC R20, `(.L_x_142) ;  /* 0x000000001014794e */ /* 0x000fce0000000000 */
[----:B--2--5:R-:W-:Y:S05]  /*a340*/  CALL.ABS.NOINC R8 ;  /* 0x0000000008007343 */ /* 0x024fea0003c00000 */
.L_x_142:
[----:B------:R-:W-:Y:S05]  /*a350*/  BRA `(.L_x_143) ;  /* 0x0000000000a87947 */ /* 0x000fea0003800000 */
.L_x_141:
[----:B------:R-:W-:Y:S01]  /*a360*/  DADD R46, -RZ, |R16| ;  /* 0x00000000ff2e7229 */ /* 0x000fe20000000510 */
[----:B------:R-:W-:Y:S01]  /*a370*/  IMAD.MOV.U32 R8, RZ, RZ, 0x0 ;  /* 0x00000000ff087424 */ /* 0x000fe200078e00ff */
[----:B------:R-:W-:Y:S01]  /*a380*/  BSSY.RECONVERGENT B0, `(.L_x_144) ;  /* 0x0000016000007945 */ /* 0x000fe20003800200 */
[----:B------:R-:W-:-:S03]  /*a390*/  IMAD.MOV.U32 R9, RZ, RZ, 0x3fd80000 ;  /* 0x3fd80000ff097424 */ /* 0x000fc600078e00ff */
[----:B------:R-:W0:Y:S04]  /*a3a0*/  MUFU.RSQ64H R5, R47 ;  /* 0x0000002f00057308 */ /* 0x000e280000001c00 */
[----:B------:R-:W-:-:S04]  /*a3b0*/  IADD3 R4, PT, PT, R47, -0x3500000, RZ ;  /* 0xfcb000002f047810 */ /* 0x000fc80007ffe0ff */
[----:B------:R-:W-:Y:S02]  /*a3c0*/  ISETP.GE.U32.AND P0, PT, R4, 0x7ca00000, PT ;  /* 0x7ca000000400780c */ /* 0x000fe40003f06070 */
[----:B0-----:R-:W-:-:S08]  /*a3d0*/  DMUL R6, R4, R4 ;  /* 0x0000000404067228 */ /* 0x001fd00000000000 */
[----:B------:R-:W-:-:S08]  /*a3e0*/  DFMA R6, |R16|, -R6, 1 ;  /* 0x3ff000001006742b */ /* 0x000fd00000000a06 */
[----:B------:R-:W-:Y:S02]  /*a3f0*/  DFMA R8, R6, R8, 0.5 ;  /* 0x3fe000000608742b */ /* 0x000fe40000000008 */
[----:B------:R-:W-:-:S08]  /*a400*/  DMUL R6, R4, R6 ;  /* 0x0000000604067228 */ /* 0x000fd00000000000 */
[----:B------:R-:W-:-:S08]  /*a410*/  DFMA R48, R8, R6, R4 ;  /* 0x000000060830722b */ /* 0x000fd00000000004 */
[----:B------:R-:W-:Y:S02]  /*a420*/  DMUL R52, |R16|, R48 ;  /* 0x0000003010347228 */ /* 0x000fe40000000200 */
[----:B------:R-:W-:Y:S01]  /*a430*/  VIADD R9, R49, 0xfff00000 ;  /* 0xfff0000031097836 */ /* 0x000fe20000000000 */
[----:B------:R-:W-:-:S05]  /*a440*/  MOV R8, R48 ;  /* 0x0000003000087202 */ /* 0x000fca0000000f00 */
[----:B------:R-:W-:-:S08]  /*a450*/  DFMA R50, R52, -R52, |R16| ;  /* 0x800000343432722b */ /* 0x000fd00000000410 */
[----:B------:R-:W-:Y:S01]  /*a460*/  DFMA R6, R50, R8, R52 ;  /* 0x000000083206722b */ /* 0x000fe20000000034 */
[----:B------:R-:W-:Y:S10]  /*a470*/  @!P0 BRA `(.L_x_145) ;  /* 0x0000000000188947 */ /* 0x000ff40003800000 */
[----:B------:R-:W-:Y:S01]  /*a480*/  IMAD.MOV.U32 R49, RZ, RZ, R4 ;  /* 0x000000ffff317224 */ /* 0x000fe200078e0004 */
[----:B------:R-:W-:Y:S01]  /*a490*/  MOV R56, 0xa4c0 ;  /* 0x0000a4c000387802 */ /* 0x000fe20000000f00 */
[----:B------:R-:W-:-:S07]  /*a4a0*/  IMAD.MOV.U32 R57, RZ, RZ, R9 ;  /* 0x000000ffff397224 */ /* 0x000fce00078e0009 */
[----:B-----5:R-:W-:Y:S05]  /*a4b0*/  CALL.REL.NOINC `($__internal_2_$__cuda_sm20_dsqrt_rn_f64_mediumpath_v1) ;  /* 0x0000001800887944 */ /* 0x020fea0003c00000 */
[----:B------:R-:W-:Y:S01]  /*a4c0*/  IMAD.MOV.U32 R6, RZ, RZ, R48 ;  /* 0x000000ffff067224 */ /* 0x000fe200078e0030 */
[----:B------:R-:W-:-:S07]  /*a4d0*/  MOV R7, R49 ;  /* 0x0000003100077202 */ /* 0x000fce0000000f00 */
.L_x_145:
[----:B------:R-:W-:Y:S05]  /*a4e0*/  BSYNC.RECONVERGENT B0 ;  /* 0x0000000000007941 */ /* 0x000fea0003800200 */
.L_x_144:
[----:B------:R-:W0:Y:S01]  /*a4f0*/  MUFU.RCP64H R5, R7 ;  /* 0x0000000700057308 */ /* 0x000e220000001800 */
[----:B------:R-:W-:Y:S01]  /*a500*/  VIADD R4, R7, 0x300402 ;  /* 0x0030040207047836 */ /* 0x000fe20000000000 */
[----:B------:R-:W-:Y:S04]  /*a510*/  BSSY.RECONVERGENT B0, `(.L_x_143) ;  /* 0x000000e000007945 */ /* 0x000fe80003800200 */
[----:B------:R-:W-:Y:S01]  /*a520*/  FSETP.GEU.AND P0, PT, |R4|, 5.8789094863358348022e-39, PT ;  /* 0x004004020400780b */ /* 0x000fe20003f0e200 */
[----:B0-----:R-:W-:-:S08]  /*a530*/  DFMA R8, R4, -R6, 1 ;  /* 0x3ff000000408742b */ /* 0x001fd00000000806 */
[----:B------:R-:W-:-:S08]  /*a540*/  DFMA R8, R8, R8, R8 ;  /* 0x000000080808722b */ /* 0x000fd00000000008 */
[----:B------:R-:W-:-:S08]  /*a550*/  DFMA R8, R4, R8, R4 ;  /* 0x000000080408722b */ /* 0x000fd00000000004 */
[----:B------:R-:W-:-:S08]  /*a560*/  DFMA R10, R8, -R6, 1 ;  /* 0x3ff00000080a742b */ /* 0x000fd00000000806 */
[----:B------:R-:W-:Y:S01]  /*a570*/  DFMA R16, R8, R10, R8 ;  /* 0x0000000a0810722b */ /* 0x000fe20000000008 */
[----:B------:R-:W-:Y:S10]  /*a580*/  @P0 BRA `(.L_x_146) ;  /* 0x0000000000180947 */ /* 0x000ff40003800000 */
[----:B------:R-:W-:Y:S02]  /*a590*/  LOP3.LUT R0, R7, 0x7fffffff, RZ, 0xc0, !PT ;  /* 0x7fffffff07007812 */ /* 0x000fe400078ec0ff */
[----:B------:R-:W-:-:S03]  /*a5a0*/  MOV R12, 0xa5d0 ;  /* 0x0000a5d0000c7802 */ /* 0x000fc60000000f00 */
[----:B------:R-:W-:-:S07]  /*a5b0*/  VIADD R3, R0, 0xfff00000 ;  /* 0xfff0000000037836 */ /* 0x000fce0000000000 */
[----:B-----5:R-:W-:Y:S05]  /*a5c0*/  CALL.REL.NOINC `($__internal_0_$__cuda_sm20_dblrcp_rn_slowpath_v3) ;  /* 0x0000001000247944 */ /* 0x020fea0003c00000 */
[----:B------:R-:W-:Y:S01]  /*a5d0*/  IMAD.MOV.U32 R16, RZ, RZ, R0 ;  /* 0x000000ffff107224 */ /* 0x000fe200078e0000 */
[----:B------:R-:W-:-:S07]  /*a5e0*/  MOV R17, R3 ;  /* 0x0000000300117202 */ /* 0x000fce0000000f00 */
.L_x_146:
[----:B------:R-:W-:Y:S05]  /*a5f0*/  BSYNC.RECONVERGENT B0 ;  /* 0x0000000000007941 */ /* 0x000fea0003800200 */
.L_x_143:
[----:B------:R-:W-:Y:S05]  /*a600*/  BSYNC.RECONVERGENT B7 ;  /* 0x0000000000077941 */ /* 0x000fea0003800200 */
.L_x_140:
[----:B------:R-:W-:Y:S01]  /*a610*/  UMOV UR4, 0xc924223 ;  /* 0x0c92422300047882 */ /* 0x000fe20000000000 */
[----:B------:R-:W-:Y:S01]  /*a620*/  UMOV UR5, 0x3bc79ca1 ;  /* 0x3bc79ca100057882 */ /* 0x000fe20000000000 */
[----:B------:R-:W-:Y:S01]  /*a630*/  BSSY.RECONVERGENT B7, `(.L_x_147) ;  /* 0x0000039000077945 */ /* 0x000fe20003800200 */
[----:B-----5:R-:W-:-:S14]  /*a640*/  DSETP.GEU.AND P0, PT, R22, UR4, PT ;  /* 0x0000000416007e2a */ /* 0x020fdc000bf0e000 */
[----:B------:R-:W-:Y:S05]  /*a650*/  @!P0 BRA `(.L_x_148) ;  /* 0x0000000000ac8947 */ /* 0x000fea0003800000 */
[----:B------:R-:W-:Y:S01]  /*a660*/  DADD R46, -RZ, |R22| ;  /* 0x00000000ff2e7229 */ /* 0x000fe20000000516 */
[----:B------:R-:W-:Y:S01]  /*a670*/  IMAD.MOV.U32 R8, RZ, RZ, 0x0 ;  /* 0x00000000ff087424 */ /* 0x000fe200078e00ff */
[----:B------:R-:W-:Y:S01]  /*a680*/  BSSY.RECONVERGENT B0, `(.L_x_149) ;  /* 0x0000016000007945 */ /* 0x000fe20003800200 */
[----:B------:R-:W-:-:S03]  /*a690*/  IMAD.MOV.U32 R9, RZ, RZ, 0x3fd80000 ;  /* 0x3fd80000ff097424 */ /* 0x000fc600078e00ff */
[----:B------:R-:W0:Y:S04]  /*a6a0*/  MUFU.RSQ64H R5, R47 ;  /* 0x0000002f00057308 */ /* 0x000e280000001c00 */
[----:B------:R-:W-:-:S05]  /*a6b0*/  VIADD R4, R47, 0xfcb00000 ;  /* 0xfcb000002f047836 */ /* 0x000fca0000000000 */
[----:B------:R-:W-:Y:S01]  /*a6c0*/  ISETP.GE.U32.AND P0, PT, R4, 0x7ca00000, PT ;  /* 0x7ca000000400780c */ /* 0x000fe20003f06070 */
[----:B0-----:R-:W-:-:S08]  /*a6d0*/  DMUL R6, R4, R4 ;  /* 0x0000000404067228 */ /* 0x001fd00000000000 */
[----:B------:R-:W-:-:S08]  /*a6e0*/  DFMA R6, |R22|, -R6, 1 ;  /* 0x3ff000001606742b */ /* 0x000fd00000000a06 */
[----:B------:R-:W-:Y:S02]  /*a6f0*/  DFMA R8, R6, R8, 0.5 ;  /* 0x3fe000000608742b */ /* 0x000fe40000000008 */
[----:B------:R-:W-:-:S08]  /*a700*/  DMUL R6, R4, R6 ;  /* 0x0000000604067228 */ /* 0x000fd00000000000 */
[----:B------:R-:W-:-:S08]  /*a710*/  DFMA R48, R8, R6, R4 ;  /* 0x000000060830722b */ /* 0x000fd00000000004 */
[----:B------:R-:W-:Y:S02]  /*a720*/  DMUL R52, |R22|, R48 ;  /* 0x0000003016347228 */ /* 0x000fe40000000200 */
[----:B------:R-:W-:Y:S01]  /*a730*/  IADD3 R9, PT, PT, R49, -0x100000, RZ ;  /* 0xfff0000031097810 */ /* 0x000fe20007ffe0ff */
[----:B------:R-:W-:-:S05]  /*a740*/  IMAD.MOV.U32 R8, RZ, RZ, R48 ;  /* 0x000000ffff087224 */ /* 0x000fca00078e0030 */
[----:B------:R-:W-:-:S08]  /*a750*/  DFMA R50, R52, -R52, |R22| ;  /* 0x800000343432722b */ /* 0x000fd00000000416 */
        /* <DEDUP_REMOVED lines=8> */
.L_x_150:
[----:B------:R-:W-:Y:S05]  /*a7e0*/  BSYNC.RECONVERGENT B0 ;  /* 0x0000000000007941 */ /* 0x000fea0003800200 */
.L_x_149:
        /* <DEDUP_REMOVED lines=13> */
[----:B------:R-:W-:Y:S05]  /*a8c0*/  CALL.REL.NOINC `($__internal_0_$__cuda_sm20_dblrcp_rn_slowpath_v3) ;  /* 0x0000000c00647944 */ /* 0x000fea0003c00000 */
[----:B------:R-:W-:Y:S01]  /*a8d0*/  MOV R22, R0 ;  /* 0x0000000000167202 */ /* 0x000fe20000000f00 */
[----:B------:R-:W-:-:S07]  /*a8e0*/  IMAD.MOV.U32 R23, RZ, RZ, R3 ;  /* 0x000000ffff177224 */ /* 0x000fce00078e0003 */
.L_x_152:
[----:B------:R-:W-:Y:S05]  /*a8f0*/  BSYNC.RECONVERGENT B0 ;  /* 0x0000000000007941 */ /* 0x000fea0003800200 */
.L_x_151:
[----:B------:R-:W-:Y:S05]  /*a900*/  BRA `(.L_x_153) ;  /* 0x00000000002c7947 */ /* 0x000fea0003800000 */
.L_x_148:
[----:B------:R-:W-:Y:S01]  /*a910*/  MOV R0, 0x0 ;  /* 0x0000000000007802 */ /* 0x000fe20000000f00 */
[----:B------:R0:W-:Y:S01]  /*a920*/  STL.64 [R1+0x240], R24 ;  /* 0x0002401801007387 */ /* 0x0001e20000100a00 */
[----:B------:R-:W1:Y:S01]  /*a930*/  LDCU.64 UR4, c[0x4][0x8] ;  /* 0x01000100ff0477ac */ /* 0x000e620008000a00 */
[----:B------:R-:W-:Y:S01]  /*a940*/  MOV R6, R2 ;  /* 0x0000000200067202 */ /* 0x000fe20000000f00 */
[----:B------:R0:W2:Y:S01]  /*a950*/  LDC.64 R8, c[0x4][R0] ;  /* 0x0100000000087b82 */ /* 0x0000a20000000a00 */
[----:B------:R0:W-:Y:S01]  /*a960*/  STL.64 [R1+0x248], R22 ;  /* 0x0002481601007387 */ /* 0x0001e20000100a00 */
[----:B------:R-:W-:Y:S02]  /*a970*/  IMAD.MOV.U32 R7, RZ, RZ, R26 ;  /* 0x000000ffff077224 */ /* 0x000fe400078e001a */
[----:B-1----:R-:W-:Y:S02]  /*a980*/  IMAD.U32 R4, RZ, RZ, UR4 ;  /* 0x00000004ff047e24 */ /* 0x002fe4000f8e00ff */
[----:B0-----:R-:W-:-:S07]  /*a990*/  IMAD.U32 R5, RZ, RZ, UR5 ;  /* 0x00000005ff057e24 */ /* 0x001fce000f8e00ff */
[----:B------:R-:W-:-:S07]  /*a9a0*/  LEPC R20, `(.L_x_153) ;  /* 0x000000001014794e */ /* 0x000fce0000000000 */
[----:B--2---:R-:W-:Y:S05]  /*a9b0*/  CALL.ABS.NOINC R8 ;  /* 0x0000000008007343 */ /* 0x004fea0003c00000 */
.L_x_153:
[----:B------:R-:W-:Y:S05]  /*a9c0*/  BSYNC.RECONVERGENT B7 ;  /* 0x0000000000077941 */ /* 0x000fea0003800200 */
.L_x_147:
[----:B------:R-:W-:Y:S01]  /*a9d0*/  UMOV UR4, 0xc924223 ;  /* 0x0c92422300047882 */ /* 0x000fe20000000000 */
[----:B------:R-:W-:Y:S01]  /*a9e0*/  UMOV UR5, 0x3bc79ca1 ;  /* 0x3bc79ca100057882 */ /* 0x000fe20000000000 */
[----:B------:R-:W-:Y:S01]  /*a9f0*/  BSSY.RECONVERGENT B7, `(.L_x_154) ;  /* 0x000003b000077945 */ /* 0x000fe20003800200 */
[----:B------:R-:W-:-:S14]  /*aa00*/  DSETP.GEU.AND P0, PT, R18, UR4, PT ;  /* 0x0000000412007e2a */ /* 0x000fdc000bf0e000 */
[----:B------:R-:W-:Y:S05]  /*aa10*/  @!P0 BRA `(.L_x_155) ;  /* 0x0000000000b48947 */ /* 0x000fea0003800000 */
[----:B------:R-:W-:Y:S01]  /*aa20*/  DADD R46, -RZ, |R18| ;  /* 0x00000000ff2e7229 */ /* 0x000fe20000000512 */
[----:B------:R-:W-:Y:S01]  /*aa30*/  IMAD.MOV.U32 R6, RZ, RZ, 0x0 ;  /* 0x00000000ff067424 */ /* 0x000fe200078e00ff */
[----:B------:R-:W-:Y:S01]  /*aa40*/  MOV R7, 0x3fd80000 ;  /* 0x3fd8000000077802 */ /* 0x000fe20000000f00 */
[----:B------:R-:W-:Y:S03]  /*aa50*/  BSSY.RECONVERGENT B0, `(.L_x_156) ;  /* 0x0000015000007945 */ /* 0x000fe60003800200 */
        /* <DEDUP_REMOVED lines=9> */
[----:B------:R-:W-:Y:S02]  /*aaf0*/  VIADD R7, R49, 0xfff00000 ;  /* 0xfff0000031077836 */ /* 0x000fe40000000000 */
[----:B------:R-:W-:-:S04]  /*ab00*/  IMAD.MOV.U32 R6, RZ, RZ, R48 ;  /* 0x000000ffff067224 */ /* 0x000fc800078e0030 */
[----:B------:R-:W-:-:S08]  /*ab10*/  DFMA R50, R52, -R52, |R18| ;  /* 0x800000343432722b */ /* 0x000fd00000000412 */
        /* <DEDUP_REMOVED lines=8> */
.L_x_157:
[----:B------:R-:W-:Y:S05]  /*aba0*/  BSYNC.RECONVERGENT B0 ;  /* 0x0000000000007941 */ /* 0x000fea0003800200 */
.L_x_156:
        /* <DEDUP_REMOVED lines=10> */
[----:B------:R-:W-:Y:S01]  /*ac50*/  LOP3.LUT R0, R5, 0x7fffffff, RZ, 0xc0, !PT ;  /* 0x7fffffff05007812 */ /* 0x000fe200078ec0ff */
[----:B------:R-:W-:Y:S01]  /*ac60*/  IMAD.MOV.U32 R7, RZ, RZ, R5 ;  /* 0x000000ffff077224 */ /* 0x000fe200078e0005 */
[----:B------:R-:W-:Y:S02]  /*ac70*/  MOV R6, R4 ;  /* 0x0000000400067202 */ /* 0x000fe40000000f00 */
[----:B------:R-:W-:Y:S01]  /*ac80*/  MOV R12, 0xacb0 ;  /* 0x0000acb0000c7802 */ /* 0x000fe20000000f00 */
[----:B------:R-:W-:-:S07]  /*ac90*/  VIADD R3, R0, 0xfff00000 ;  /* 0xfff0000000037836 */ /* 0x000fce0000000000 */
[----:B------:R-:W-:Y:S05]  /*aca0*/  CALL.REL.NOINC `($__internal_0_$__cuda_sm20_dblrcp_rn_slowpath_v3) ;  /* 0x00000008006c7944 */ /* 0x000fea0003c00000 */
[----:B------:R-:W-:Y:S01]  /*acb0*/  IMAD.MOV.U32 R18, RZ, RZ, R0 ;  /* 0x000000ffff127224 */ /* 0x000fe200078e0000 */
[----:B------:R-:W-:-:S07]  /*acc0*/  MOV R19, R3 ;  /* 0x0000000300137202 */ /* 0x000fce0000000f00 */
.L_x_159:
[----:B------:R-:W-:Y:S05]  /*acd0*/  BSYNC.RECONVERGENT B0 ;  /* 0x0000000000007941 */ /* 0x000fea0003800200 */
.L_x_158:
[----:B------:R-:W-:Y:S05]  /*ace0*/  BRA `(.L_x_160) ;  /* 0x00000000002c7947 */ /* 0x000fea0003800000 */
.L_x_155:
[----:B------:R-:W-:Y:S01]  /*acf0*/  MOV R0, 0x0 ;  /* 0x0000000000007802 */ /* 0x000fe20000000f00 */
[----:B------:R0:W-:Y:S01]  /*ad00*/  STL.64 [R1+0x240], R24 ;  /* 0x0002401801007387 */ /* 0x0001e20000100a00 */
[----:B------:R-:W1:Y:S01]  /*ad10*/  LDCU.64 UR4, c[0x4][0x8] ;  /* 0x01000100ff0477ac */ /* 0x000e620008000a00 */
[----:B------:R-:W-:Y:S01]  /*ad20*/  IMAD.MOV.U32 R6, RZ, RZ, R2 ;  /* 0x000000ffff067224 */ /* 0x000fe200078e0002 */
[----:B------:R0:W2:Y:S01]  /*ad30*/  LDC.64 R8, c[0x4][R0] ;  /* 0x0100000000087b82 */ /* 0x0000a20000000a00 */
[----:B------:R0:W-:Y:S01]  /*ad40*/  STL.64 [R1+0x248], R18 ;  /* 0x0002481201007387 */ /* 0x0001e20000100a00 */
[----:B------:R-:W-:Y:S01]  /*ad50*/  MOV R7, R26 ;  /* 0x0000001a00077202 */ /* 0x000fe20000000f00 */
[----:B-1----:R-:W-:Y:S02]  /*ad60*/  IMAD.U32 R4, RZ, RZ, UR4 ;  /* 0x00000004ff047e24 */ /* 0x002fe4000f8e00ff */
[----:B0-----:R-:W-:-:S07]  /*ad70*/  IMAD.U32 R5, RZ, RZ, UR5 ;  /* 0x00000005ff057e24 */ /* 0x001fce000f8e00ff */
[----:B------:R-:W-:-:S07]  /*ad80*/  LEPC R20, `(.L_x_160) ;  /* 0x000000001014794e */ /* 0x000fce0000000000 */
[----:B--2---:R-:W-:Y:S05]  /*ad90*/  CALL.ABS.NOINC R8 ;  /* 0x0000000008007343 */ /* 0x004fea0003c00000 */
.L_x_160:
[----:B------:R-:W-:Y:S05]  /*ada0*/  BSYNC.RECONVERGENT B7 ;  /* 0x0000000000077941 */ /* 0x000fea0003800200 */
.L_x_154:
[----:B------:R-:W0:Y:S01]  /*adb0*/  LDC R24, c[0x0][0x394] ;  /* 0x0000e500ff187b82 */ /* 0x000e220000000800 */
[-C--:B------:R-:W-:Y:S02]  /*adc0*/  DMUL R2, R32, R16.reuse ;  /* 0x0000001020027228 */ /* 0x080fe40000000000 */
[-C--:B------:R-:W-:Y:S02]  /*add0*/  DMUL R4, R36, R16.reuse ;  /* 0x0000001024047228 */ /* 0x080fe40000000000 */
[----:B------:R-:W-:-:S04]  /*ade0*/  DMUL R16, R38, R16 ;  /* 0x0000001026107228 */ /* 0x000fc80000000000 */
[-C--:B------:R-:W-:Y:S02]  /*adf0*/  DFMA R6, R32, R2.reuse, RZ ;  /* 0x000000022006722b */ /* 0x080fe400000000ff */
[----:B------:R-:W-:Y:S02]  /*ae00*/  DFMA R8, R36, R2, RZ ;  /* 0x000000022408722b */ /* 0x000fe400000000ff */
[-C--:B------:R-:W-:Y:S02]  /*ae10*/  DFMA R12, R32, R4.reuse, RZ ;  /* 0x00000004200c722b */ /* 0x080fe400000000ff */
[----:B------:R-:W-:Y:S02]  /*ae20*/  DFMA R14, R36, R4, RZ ;  /* 0x00000004240e722b */ /* 0x000fe400000000ff */
[----:B------:R-:W-:Y:S02]  /*ae30*/  DFMA R10, R38, R2, RZ ;  /* 0x00000002260a722b */ /* 0x000fe400000000ff */
[----:B------:R-:W-:-:S02]  /*ae40*/  DFMA R32, R32, R16, RZ ;  /* 0x000000102020722b */ /* 0x000fc400000000ff */
[----:B------:R-:W-:Y:S02]  /*ae50*/  DFMA R20, R38, R4, RZ ;  /* 0x000000042614722b */ /* 0x000fe400000000ff */
[-C--:B------:R-:W-:Y:S01]  /*ae60*/  DFMA R36, R36, R16.reuse, RZ ;  /* 0x000000102424722b */ /* 0x080fe200000000ff */
[----:B0-----:R-:W-:Y:S01]  /*ae70*/  ISETP.GE.AND P0, PT, R24, 0x1, PT ;  /* 0x000000011800780c */ /* 0x001fe20003f06270 */
[----:B------:R-:W-:Y:S02]  /*ae80*/  DFMA R16, R38, R16, RZ ;  /* 0x000000102610722b */ /* 0x000fe400000000ff */
[-C--:B------:R-:W-:Y:S02]  /*ae90*/  DMUL R2, R40, R22.reuse ;  /* 0x0000001628027228 */ /* 0x080fe40000000000 */
[----:B------:R-:W-:-:S08]  /*aea0*/  DMUL R4, R42, R22 ;  /* 0x000000162a047228 */ /* 0x000fd00000000000 */
[----:B------:R-:W-:Y:S05]  /*aeb0*/  @!P0 EXIT ;  /* 0x000000000000894d */ /* 0x000fea0003800000 */
[----:B------:R-:W0:Y:S01]  /*aec0*/  S2R R25, SR_TID.X ;  /* 0x0000000000197919 */ /* 0x000e220000002100 */
[----:B------:R-:W0:Y:S01]  /*aed0*/  S2UR UR4, SR_CTAID.X ;  /* 0x00000000000479c3 */ /* 0x000e220000002500 */
[----:B------:R-:W-:Y:S01]  /*aee0*/  DMUL R22, R44, R22 ;  /* 0x000000162c167228 */ /* 0x000fe20000000000 */
[----:B------:R-:W-:Y:S01]  /*aef0*/  ISETP.GE.U32.AND P0, PT, R24, 0x4, PT ;  /* 0x000000041800780c */ /* 0x000fe20003f06070 */
[-C--:B------:R-:W-:Y:S02]  /*af00*/  DFMA R6, R40, R2.reuse, R6 ;  /* 0x000000022806722b */ /* 0x080fe40000000006 */
[-C--:B------:R-:W-:Y:S02]  /*af10*/  DFMA R8, R42, R2.reuse, R8 ;  /* 0x000000022a08722b */ /* 0x080fe40000000008 */
[----:B------:R-:W-:Y:S01]  /*af20*/  DFMA R10, R44, R2, R10 ;  /* 0x000000022c0a722b */ /* 0x000fe2000000000a */
[----:B------:R-:W0:Y:S01]  /*af30*/  LDC R0, c[0x0][0x360] ;  /* 0x0000d800ff007b82 */ /* 0x000e220000000800 */
[----:B------:R-:W-:-:S02]  /*af40*/  DFMA R12, R40, R4, R12 ;  /* 0x00000004280c722b */ /* 0x000fc4000000000c */
[-C--:B------:R-:W-:Y:S02]  /*af50*/  DFMA R14, R42, R4.reuse, R14 ;  /* 0x000000042a0e722b */ /* 0x080fe4000000000e */
[----:B------:R-:W-:Y:S02]  /*af60*/  DFMA R20, R44, R4, R20 ;  /* 0x000000042c14722b */ /* 0x000fe40000000014 */
[-C--:B------:R-:W-:Y:S02]  /*af70*/  DMUL R2, R28, R18.reuse ;  /* 0x000000121c027228 */ /* 0x080fe40000000000 */
[----:B------:R-:W-:Y:S02]  /*af80*/  DMUL R4, R30, R18 ;  /* 0x000000121e047228 */ /* 0x000fe40000000000 */
[-C--:B------:R-:W-:Y:S02]  /*af90*/  DFMA R32, R40, R22.reuse, R32 ;  /* 0x000000162820722b */ /* 0x080fe40000000020 */
[----:B------:R-:W-:-:S02]  /*afa0*/  DFMA R36, R42, R22, R36 ;  /* 0x000000162a24722b */ /* 0x000fc40000000024 */
[----:B------:R-:W-:Y:S02]  /*afb0*/  DFMA R16, R44, R22, R16 ;  /* 0x000000162c10722b */ /* 0x000fe40000000010 */
[----:B------:R-:W-:Y:S01]  /*afc0*/  DMUL R18, R34, R18 ;  /* 0x0000001222127228 */ /* 0x000fe20000000000 */
[----:B------:R-:W-:Y:S01]  /*afd0*/  LOP3.LUT R22, R24, 0x3, RZ, 0xc0, !PT ;  /* 0x0000000318167812 */ /* 0x000fe200078ec0ff */
[-C--:B------:R-:W-:Y:S02]  /*afe0*/  DFMA R6, R28, R2.reuse, R6 ;  /* 0x000000021c06722b */ /* 0x080fe40000000006 */
[-C--:B------:R-:W-:Y:S01]  /*aff0*/  DFMA R8, R30, R2.reuse, R8 ;  /* 0x000000021e08722b */ /* 0x080fe20000000008 */
[----:B------:R-:W-:Y:S01]  /*b000*/  ISETP.NE.AND P1, PT, R22, RZ, PT ;  /* 0x000000ff1600720c */ /* 0x000fe20003f25270 */
[----:B------:R-:W-:Y:S01]  /*b010*/  DFMA R10, R34, R2, R10 ;  /* 0x00000002220a722b */ /* 0x000fe2000000000a */
[----:B0-----:R-:W-:Y:S01]  /*b020*/  IMAD R0, R0, UR4, R25 ;  /* 0x0000000400007c24 */ /* 0x001fe2000f8e0219 */
[----:B------:R-:W-:-:S02]  /*b030*/  DFMA R12, R28, R4, R12 ;  /* 0x000000041c0c722b */ /* 0x000fc4000000000c */
[-C--:B------:R-:W-:Y:S01]  /*b040*/  DFMA R14, R30, R4.reuse, R14 ;  /* 0x000000041e0e722b */ /* 0x080fe2000000000e */
[----:B------:R-:W-:Y:S01]  /*b050*/  IMAD R0, R0, 0x63, RZ ;  /* 0x0000006300007824 */ /* 0x000fe200078e02ff */
[----:B------:R-:W-:Y:S02]  /*b060*/  DFMA R20, R34, R4, R20 ;  /* 0x000000042214722b */ /* 0x000fe40000000014 */
[-C--:B------:R-:W-:Y:S02]  /*b070*/  DFMA R32, R28, R18.reuse, R32 ;  /* 0x000000121c20722b */ /* 0x080fe40000000020 */
[-C--:B------:R-:W-:Y:S02]  /*b080*/  DFMA R36, R30, R18.reuse, R36 ;  /* 0x000000121e24722b */ /* 0x080fe40000000024 */
[----:B------:R-:W-:Y:S01]  /*b090*/  DFMA R16, R34, R18, R16 ;  /* 0x000000122210722b */ /* 0x000fe20000000010 */
[----:B------:R-:W-:Y:S01]  /*b0a0*/  IMAD.MOV.U32 R19, RZ, RZ, RZ ;  /* 0x000000ffff137224 */ /* 0x000fe200078e00ff */
[----:B------:R-:W-:Y:S09]  /*b0b0*/  @!P0 BRA `(.L_x_161) ;  /* 0x0000000000c48947 */ /* 0x000ff20003800000 */
[----:B------:R-:W0:Y:S01]  /*b0c0*/  LDC.64 R4, c[0x0][0x3a0] ;  /* 0x0000e800ff047b82 */ /* 0x000e220000000a00 */
[----:B------:R-:W-:Y:S01]  /*b0d0*/  LOP3.LUT R19, R24, 0x7ffffffc, RZ, 0xc0, !PT ;  /* 0x7ffffffc18137812 */ /* 0x000fe200078ec0ff */
[----:B------:R-:W-:Y:S01]  /*b0e0*/  BSSY.RECONVERGENT B0, `(.L_x_161) ;  /* 0x000002e000007945 */ /* 0x000fe20003800200 */
[----:B------:R-:W-:-:S03]  /*b0f0*/  IMAD.MOV.U32 R23, RZ, RZ, R0 ;  /* 0x000000ffff177224 */ /* 0x000fc600078e0000 */
[----:B------:R-:W-:Y:S01]  /*b100*/  IMAD.MOV R18, RZ, RZ, -R19 ;  /* 0x000000ffff127224 */ /* 0x000fe200078e0a13 */
[----:B0-----:R-:W-:-:S04]  /*b110*/  IADD3 R4, P0, PT, R4, 0x90, RZ ;  /* 0x0000009004047810 */ /* 0x001fc80007f1e0ff */
[----:B------:R-:W-:-:S09]  /*b120*/  IADD3.X R5, PT, PT, RZ, R5, RZ, P0, !PT ;  /* 0x00000005ff057210 */ /* 0x000fd200007fe4ff */
.L_x_162:
[----:B0-----:R-:W-:-:S04]  /*b130*/  IMAD.WIDE R2, R23, 0x8, R4 ;  /* 0x0000000817027825 */ /* 0x001fc800078e0204 */
[----:B------:R-:W-:Y:S01]  /*b140*/  VIADD R18, R18, 0x4 ;  /* 0x0000000412127836 */ /* 0x000fe20000000000 */
[----:B------:R0:W-:Y:S01]  /*b150*/  STG.E.64 desc[UR36][R2.64+-0x90], R6 ;  /* 0xffff700602007986 */ /* 0x0001e2000c101b24 */
[----:B------:R-:W-:-:S03]  /*b160*/  VIADD R23, R23, 0x24 ;  /* 0x0000002417177836 */ /* 0x000fc60000000000 */
[----:B------:R0:W-:Y:S01]  /*b170*/  STG.E.64 desc[UR36][R2.64+-0x88], R12 ;  /* 0xffff780c02007986 */ /* 0x0001e2000c101b24 */
[----:B------:R-:W-:-:S03]  /*b180*/  ISETP.NE.AND P0, PT, R18, RZ, PT ;  /* 0x000000ff1200720c */ /* 0x000fc60003f05270 */
[----:B------:R0:W-:Y:S04]  /*b190*/  STG.E.64 desc[UR36][R2.64+-0x80], R32 ;  /* 0xffff802002007986 */ /* 0x0001e8000c101b24 */
        /* <DEDUP_REMOVED lines=32> */
[----:B------:R0:W-:Y:S01]  /*b3a0*/  STG.E.64 desc[UR36][R2.64+0x88], R16 ;  /* 0x0000881002007986 */ /* 0x0001e2000c101b24 */
[----:B------:R-:W-:Y:S05]  /*b3b0*/  @P0 BRA `(.L_x_162) ;  /* 0xfffffffc005c0947 */ /* 0x000fea000383ffff */
[----:B------:R-:W-:Y:S05]  /*b3c0*/  BSYNC.RECONVERGENT B0 ;  /* 0x0000000000007941 */ /* 0x000fea0003800200 */
.L_x_161:
[----:B------:R-:W-:Y:S05]  /*b3d0*/  @!P1 EXIT ;  /* 0x000000000000994d */ /* 0x000fea0003800000 */
[----:B------:R-:W-:Y:S02]  /*b3e0*/  ISETP.NE.AND P0, PT, R22, 0x1, PT ;  /* 0x000000011600780c */ /* 0x000fe40003f05270 */
[----:B0-----:R-:W-:-:S04]  /*b3f0*/  LOP3.LUT R2, R24, 0x1, RZ, 0xc0, !PT ;  /* 0x0000000118027812 */ /* 0x001fc800078ec0ff */
[----:B------:R-:W-:-:S07]  /*b400*/  ISETP.NE.U32.AND P1, PT, R2, 0x1, PT ;  /* 0x000000010200780c */ /* 0x000fce0003f25070 */
[----:B------:R-:W-:Y:S06]  /*b410*/  @!P0 BRA `(.L_x_163) ;  /* 0x0000000000588947 */ /* 0x000fec0003800000 */
[----:B------:R-:W0:Y:S01]  /*b420*/  LDC.64 R2, c[0x0][0x3a0] ;  /* 0x0000e800ff027b82 */ /* 0x000e220000000a00 */
[C---:B------:R-:W-:Y:S02]  /*b430*/  IMAD R5, R19.reuse, 0x9, R0 ;  /* 0x0000000913057824 */ /* 0x040fe400078e0200 */
[----:B------:R-:W-:Y:S02]  /*b440*/  VIADD R19, R19, 0x2 ;  /* 0x0000000213137836 */ /* 0x000fe40000000000 */
[----:B0-----:R-:W-:-:S05]  /*b450*/  IMAD.WIDE R2, R5, 0x8, R2 ;  /* 0x0000000805027825 */ /* 0x001fca00078e0202 */
        /* <DEDUP_REMOVED lines=17> */
[----:B------:R0:W-:Y:S02]  /*b570*/  STG.E.64 desc[UR36][R2.64+0x88], R16 ;  /* 0x0000881002007986 */ /* 0x0001e4000c101b24 */
.L_x_163:
[----:B------:R-:W-:Y:S05]  /*b580*/  @P1 EXIT ;  /* 0x000000000000194d */ /* 0x000fea0003800000 */
[----:B0-----:R-:W0:Y:S01]  /*b590*/  LDC.64 R2, c[0x0][0x3a0] ;  /* 0x0000e800ff027b82 */ /* 0x001e220000000a00 */
[----:B------:R-:W-:-:S04]  /*b5a0*/  IMAD R19, R19, 0x9, R0 ;  /* 0x0000000913137824 */ /* 0x000fc800078e0200 */
[----:B0-----:R-:W-:-:S05]  /*b5b0*/  IMAD.WIDE R2, R19, 0x8, R2 ;  /* 0x0000000813027825 */ /* 0x001fca00078e0202 */
[----:B------:R-:W-:Y:S04]  /*b5c0*/  STG.E.64 desc[UR36][R2.64], R6 ;  /* 0x0000000602007986 */ /* 0x000fe8000c101b24 */
[----:B------:R-:W-:Y:S04]  /*b5d0*/  STG.E.64 desc[UR36][R2.64+0x8], R12 ;  /* 0x0000080c02007986 */ /* 0x000fe8000c101b24 */
[----:B------:R-:W-:Y:S04]  /*b5e0*/  STG.E.64 desc[UR36][R2.64+0x10], R32 ;  /* 0x0000102002007986 */ /* 0x000fe8000c101b24 */
[----:B------:R-:W-:Y:S04]  /*b5f0*/  STG.E.64 desc[UR36][R2.64+0x18], R8 ;  /* 0x0000180802007986 */ /* 0x000fe8000c101b24 */
[----:B------:R-:W-:Y:S04]  /*b600*/  STG.E.64 desc[UR36][R2.64+0x20], R14 ;  /* 0x0000200e02007986 */ /* 0x000fe8000c101b24 */
[----:B------:R-:W-:Y:S04]  /*b610*/  STG.E.64 desc[UR36][R2.64+0x28], R36 ;  /* 0x0000282402007986 */ /* 0x000fe8000c101b24 */
[----:B------:R-:W-:Y:S04]  /*b620*/  STG.E.64 desc[UR36][R2.64+0x30], R10 ;  /* 0x0000300a02007986 */ /* 0x000fe8000c101b24 */
[----:B------:R-:W-:Y:S04]  /*b630*/  STG.E.64 desc[UR36][R2.64+0x38], R20 ;  /* 0x0000381402007986 */ /* 0x000fe8000c101b24 */
[----:B------:R-:W-:Y:S01]  /*b640*/  STG.E.64 desc[UR36][R2.64+0x40], R16 ;  /* 0x0000401002007986 */ /* 0x000fe2000c101b24 */
[----:B------:R-:W-:Y:S05]  /*b650*/  EXIT ;  /* 0x000000000000794d */ /* 0x000fea0003800000 */
        .weak           $__internal_0_$__cuda_sm20_dblrcp_rn_slowpath_v3
        .type           $__internal_0_$__cuda_sm20_dblrcp_rn_slowpath_v3,@function
        .size           $__internal_0_$__cuda_sm20_dblrcp_rn_slowpath_v3,($__internal_1_$__cuda_sm20_div_rn_f64_full - $__internal_0_$__cuda_sm20_dblrcp_rn_slowpath_v3)
$__internal_0_$__cuda_sm20_dblrcp_rn_slowpath_v3:
[----:B------:R-:W-:Y:S01]  /*b660*/  MOV R10, R6 ;  /* 0x00000006000a7202 */ /* 0x000fe20000000f00 */
[----:B------:R-:W-:Y:S01]  /*b670*/  IMAD.MOV.U32 R11, RZ, RZ, R7 ;  /* 0x000000ffff0b7224 */ /* 0x000fe200078e0007 */
[----:B------:R-:W-:Y:S05]  /*b680*/  BSSY.RECONVERGENT B1, `(.L_x_164) ;  /* 0x0000025000017945 */ /* 0x000fea0003800200 */
[----:B------:R-:W-:-:S14]  /*b690*/  DSETP.GTU.AND P0, PT, |R10|, +INF , PT ;  /* 0x7ff000000a00742a */ /* 0x000fdc0003f0c200 */
[----:B------:R-:W-:Y:S05]  /*b6a0*/  @P0 BRA `(.L_x_165) ;  /* 0x0000000000800947 */ /* 0x000fea0003800000 */
[----:B------:R-:W-:-:S05]  /*b6b0*/  LOP3.LUT R6, R7, 0x7fffffff, RZ, 0xc0, !PT ;  /* 0x7fffffff07067812 */ /* 0x000fca00078ec0ff */
[----:B------:R-:W-:-:S05]  /*b6c0*/  VIADD R0, R6, 0xffffffff ;  /* 0xffffffff06007836 */ /* 0x000fca0000000000 */
[----:B------:R-:W-:-:S13]  /*b6d0*/  ISETP.GE.U32.AND P0, PT, R0, 0x7fefffff, PT ;  /* 0x7fefffff0000780c */ /* 0x000fda0003f06070 */
[----:B------:R-:W-:Y:S01]  /*b6e0*/  @P0 LOP3.LUT R5, R11, 0x7ff00000, RZ, 0x3c, !PT ;  /* 0x7ff000000b050812 */ /* 0x000fe200078e3cff */
[----:B------:R-:W-:Y:S01]  /*b6f0*/  @P0 IMAD.MOV.U32 R4, RZ, RZ, RZ ;  /* 0x000000ffff040224 */ /* 0x000fe200078e00ff */
[----:B------:R-:W-:Y:S06]  /*b700*/  @P0 BRA `(.L_x_166) ;  /* 0x0000000000700947 */ /* 0x000fec0003800000 */
[----:B------:R-:W-:-:S13]  /*b710*/  ISETP.GE.U32.AND P0, PT, R6, 0x1000001, PT ;  /* 0x010000010600780c */ /* 0x000fda0003f06070 */
[----:B------:R-:W-:Y:S05]  /*b720*/  @!P0 BRA `(.L_x_167) ;  /* 0x0000000000388947 */ /* 0x000fea0003800000 */
[----:B------:R-:W-:Y:S01]  /*b730*/  IADD3 R5, PT, PT, R11, -0x3fe00000, RZ ;  /* 0xc02000000b057810 */ /* 0x000fe20007ffe0ff */
[----:B------:R-:W-:Y:S02]  /*b740*/  IMAD.MOV.U32 R4, RZ, RZ, R10 ;  /* 0x000000ffff047224 */ /* 0x000fe400078e000a */
[----:B------:R-:W-:Y:S01]  /*b750*/  IMAD.MOV.U32 R6, RZ, RZ, R3 ;  /* 0x000000ffff067224 */ /* 0x000fe200078e0003 */
[----:B------:R-:W0:Y:S05]  /*b760*/  MUFU.RCP64H R7, R5 ;  /* 0x0000000500077308 */ /* 0x000e2a0000001800 */
[----:B0-----:R-:W-:-:S08]  /*b770*/  DFMA R8, -R4, R6, 1 ;  /* 0x3ff000000408742b */ /* 0x001fd00000000106 */
[----:B------:R-:W-:-:S08]  /*b780*/  DFMA R8, R8, R8, R8 ;  /* 0x000000080808722b */ /* 0x000fd00000000008 */
[----:B------:R-:W-:-:S08]  /*b790*/  DFMA R8, R6, R8, R6 ;  /* 0x000000080608722b */ /* 0x000fd00000000006 */
[----:B------:R-:W-:-:S08]  /*b7a0*/  DFMA R6, -R4, R8, 1 ;  /* 0x3ff000000406742b */ /* 0x000fd00000000108 */
[----:B------:R-:W-:-:S08]  /*b7b0*/  DFMA R6, R8, R6, R8 ;  /* 0x000000060806722b */ /* 0x000fd00000000008 */
[----:B------:R-:W-:-:S08]  /*b7c0*/  DMUL R6, R6, 2.2250738585072013831e-308 ;  /* 0x0010000006067828 */ /* 0x000fd00000000000 */
[----:B------:R-:W-:-:S08]  /*b7d0*/  DFMA R8, -R10, R6, 1 ;  /* 0x3ff000000a08742b */ /* 0x000fd00000000106 */
[----:B------:R-:W-:-:S08]  /*b7e0*/  DFMA R8, R8, R8, R8 ;  /* 0x000000080808722b */ /* 0x000fd00000000008 */
[----:B------:R-:W-:Y:S01]  /*b7f0*/  DFMA R4, R6, R8, R6 ;  /* 0x000000080604722b */ /* 0x000fe20000000006 */
[----:B------:R-:W-:Y:S10]  /*b800*/  BRA `(.L_x_166) ;  /* 0x0000000000307947 */ /* 0x000ff40003800000 */
.L_x_167:
[----:B------:R-:W-:Y:S01]  /*b810*/  DMUL R6, R10, 8.11296384146066816958e+31 ;  /* 0x469000000a067828 */ /* 0x000fe20000000000 */
[----:B------:R-:W-:-:S05]  /*b820*/  IMAD.MOV.U32 R4, RZ, RZ, R3 ;  /* 0x000000ffff047224 */ /* 0x000fca00078e0003 */
[----:B------:R-:W0:Y:S02]  /*b830*/  MUFU.RCP64H R5, R7 ;  /* 0x0000000700057308 */ /* 0x000e240000001800 */
[----:B0-----:R-:W-:-:S08]  /*b840*/  DFMA R8, -R6, R4, 1 ;  /* 0x3ff000000608742b */ /* 0x001fd00000000104 */
[----:B------:R-:W-:-:S08]  /*b850*/  DFMA R8, R8, R8, R8 ;  /* 0x000000080808722b */ /* 0x000fd00000000008 */
[----:B------:R-:W-:-:S08]  /*b860*/  DFMA R8, R4, R8, R4 ;  /* 0x000000080408722b */ /* 0x000fd00000000004 */
[----:B------:R-:W-:-:S08]  /*b870*/  DFMA R4, -R6, R8, 1 ;  /* 0x3ff000000604742b */ /* 0x000fd00000000108 */
[----:B------:R-:W-:-:S08]  /*b880*/  DFMA R4, R8, R4, R8 ;  /* 0x000000040804722b */ /* 0x000fd00000000008 */
[----:B------:R-:W-:Y:S01]  /*b890*/  DMUL R4, R4, 8.11296384146066816958e+31 ;  /* 0x4690000004047828 */ /* 0x000fe20000000000 */
[----:B------:R-:W-:Y:S10]  /*b8a0*/  BRA `(.L_x_166) ;  /* 0x0000000000087947 */ /* 0x000ff40003800000 */
.L_x_165:
[----:B------:R-:W-:Y:S02]  /*b8b0*/  LOP3.LUT R5, R11, 0x80000, RZ, 0xfc, !PT ;  /* 0x000800000b057812 */ /* 0x000fe400078efcff */
[----:B------:R-:W-:-:S07]  /*b8c0*/  MOV R4, R10 ;  /* 0x0000000a00047202 */ /* 0x000fce0000000f00 */
.L_x_166:
[----:B------:R-:W-:Y:S05]  /*b8d0*/  BSYNC.RECONVERGENT B1 ;  /* 0x0000000000017941 */ /* 0x000fea0003800200 */
.L_x_164:
[----:B------:R-:W-:Y:S02]  /*b8e0*/  IMAD.MOV.U32 R0, RZ, RZ, R4 ;  /* 0x000000ffff007224 */ /* 0x000fe400078e0004 */
[----:B------:R-:W-:Y:S01]  /*b8f0*/  IMAD.MOV.U32 R3, RZ, RZ, R5 ;  /* 0x000000ffff037224 */ /* 0x000fe200078e0005 */
[----:B------:R-:W-:Y:S01]  /*b900*/  MOV R5, 0x0 ;  /* 0x0000000000057802 */ /* 0x000fe20000000f00 */
[----:B------:R-:W-:-:S04]  /*b910*/  IMAD.MOV.U32 R4, RZ, RZ, R12 ;  /* 0x000000ffff047224 */ /* 0x000fc800078e000c */
[----:B------:R-:W-:Y:S05]  /*b920*/  RET.REL.NODEC R4 `(get_edge_lengths) ;  /* 0xffffff4404b47950 */ /* 0x000fea0003c3ffff */
        .weak           $__internal_1_$__cuda_sm20_div_rn_f64_full
        .type           $__internal_1_$__cuda_sm20_div_rn_f64_full,@function
        .size           $__internal_1_$__cuda_sm20_div_rn_f64_full,($__internal_2_$__cuda_sm20_dsqrt_rn_f64_mediumpath_v1 - $__internal_1_$__cuda_sm20_div_rn_f64_full)
$__internal_1_$__cuda_sm20_div_rn_f64_full:
[----:B------:R-:W-:Y:S01]  /*b930*/  FSETP.GEU.AND P3, PT, |R45|, 1.469367938527859385e-39, PT ;  /* 0x001000002d00780b */ /* 0x000fe20003f6e200 */
[----:B------:R-:W-:Y:S01]  /*b940*/  IMAD.MOV.U32 R55, RZ, RZ, 0x1ca00000 ;  /* 0x1ca00000ff377424 */ /* 0x000fe200078e00ff */
[C---:B------:R-:W-:Y:S01]  /*b950*/  FSETP.GEU.AND P0, PT, |R49|.reuse, 1.469367938527859385e-39, PT ;  /* 0x001000003100780b */ /* 0x040fe20003f0e200 */
[----:B------:R-:W-:Y:S01]  /*b960*/  IMAD.MOV.U32 R52, RZ, RZ, 0x1 ;  /* 0x00000001ff347424 */ /* 0x000fe200078e00ff */
[----:B------:R-:W-:Y:S01]  /*b970*/  LOP3.LUT R46, R49, 0x800fffff, RZ, 0xc0, !PT ;  /* 0x800fffff312e7812 */ /* 0x000fe200078ec0ff */
[----:B------:R-:W-:Y:S01]  /*b980*/  BSSY.RECONVERGENT B1, `(.L_x_168) ;  /* 0x0000053000017945 */ /* 0x000fe20003800200 */
[----:B------:R-:W-:Y:S02]  /*b990*/  LOP3.LUT R43, R45, 0x7ff00000, RZ, 0xc0, !PT ;  /* 0x7ff000002d2b7812 */ /* 0x000fe400078ec0ff */
[----:B------:R-:W-:Y:S01]  /*b9a0*/  LOP3.LUT R47, R46, 0x3ff00000, RZ, 0xfc, !PT ;  /* 0x3ff000002e2f7812 */ /* 0x000fe200078efcff */
[----:B------:R-:W-:Y:S01]  /*b9b0*/  IMAD.MOV.U32 R46, RZ, RZ, R48 ;  /* 0x000000ffff2e7224 */ /* 0x000fe200078e0030 */
[----:B------:R-:W-:-:S03]  /*b9c0*/  LOP3.LUT R56, R49, 0x7ff00000, RZ, 0xc0, !PT ;  /* 0x7ff0000031387812 */ /* 0x000fc600078ec0ff */
[----:B------:R-:W-:Y:S02]  /*b9d0*/  @!P3 LOP3.LUT R50, R49, 0x7ff00000, RZ, 0xc0, !PT ;  /* 0x7ff000003132b812 */ /* 0x000fe400078ec0ff */
[----:B------:R-:W-:Y:S01]  /*b9e0*/  @!P0 DMUL R46, R48, 8.98846567431157953865e+307 ;  /* 0x7fe00000302e8828 */ /* 0x000fe20000000000 */
[C---:B------:R-:W-:Y:S02]  /*b9f0*/  ISETP.GE.U32.AND P2, PT, R43.reuse, R56, PT ;  /* 0x000000382b00720c */ /* 0x040fe40003f46070 */
[----:B------:R-:W-:Y:S01]  /*ba00*/  @!P3 ISETP.GE.U32.AND P4, PT, R43, R50, PT ;  /* 0x000000322b00b20c */ /* 0x000fe20003f86070 */
[----:B------:R-:W-:Y:S01]  /*ba10*/  IMAD.MOV.U32 R50, RZ, RZ, R44 ;  /* 0x000000ffff327224 */ /* 0x000fe200078e002c */
[C---:B------:R-:W-:Y:S01]  /*ba20*/  SEL R51, R55.reuse, 0x63400000, !P2 ;  /* 0x6340000037337807 */ /* 0x040fe20005000000 */
[----:B------:R-:W0:Y:S01]  /*ba30*/  MUFU.RCP64H R53, R47 ;  /* 0x0000002f00357308 */ /* 0x000e220000001800 */
[----:B------:R-:W-:Y:S02]  /*ba40*/  @!P3 SEL R57, R55, 0x63400000, !P4 ;  /* 0x634000003739b807 */ /* 0x000fe40006000000 */
[----:B------:R-:W-:-:S02]  /*ba50*/  LOP3.LUT R51, R51, 0x800fffff, R45, 0xf8, !PT ;  /* 0x800fffff33337812 */ /* 0x000fc400078ef82d */
[----:B------:R-:W-:Y:S02]  /*ba60*/  @!P3 LOP3.LUT R57, R57, 0x80000000, R45, 0xf8, !PT ;  /* 0x800000003939b812 */ /* 0x000fe400078ef82d */
[----:B------:R-:W-:Y:S02]  /*ba70*/  @!P3 MOV R58, RZ ;  /* 0x000000ff003ab202 */ /* 0x000fe40000000f00 */
[----:B------:R-:W-:-:S06]  /*ba80*/  @!P3 LOP3.LUT R59, R57, 0x100000, RZ, 0xfc, !PT ;  /* 0x00100000393bb812 */ /* 0x000fcc00078efcff */
[----:B------:R-:W-:Y:S02]  /*ba90*/  @!P3 DFMA R50, R50, 2, -R58 ;  /* 0x400000003232b82b */ /* 0x000fe4000000083a */
        /* <DEDUP_REMOVED lines=8> */
[----:B------:R-:W-:Y:S01]  /*bb20*/  IMAD.MOV.U32 R59, RZ, RZ, R43 ;  /* 0x000000ffff3b7224 */ /* 0x000fe200078e002b */
[----:B------:R-:W-:Y:S01]  /*bb30*/  @!P3 LOP3.LUT R59, R51, 0x7ff00000, RZ, 0xc0, !PT ;  /* 0x7ff00000333bb812 */ /* 0x000fe200078ec0ff */
[----:B------:R-:W-:Y:S01]  /*bb40*/  IMAD.MOV.U32 R58, RZ, RZ, R56 ;  /* 0x000000ffff3a7224 */ /* 0x000fe200078e0038 */
[----:B------:R-:W-:Y:S02]  /*bb50*/  @!P0 LOP3.LUT R58, R47, 0x7ff00000, RZ, 0xc0, !PT ;  /* 0x7ff000002f3a8812 */ /* 0x000fe400078ec0ff */
[----:B------:R-:W-:-:S04]  /*bb60*/  IADD3 R56, PT, PT, R59, -0x1, RZ ;  /* 0xffffffff3b387810 */ /* 0x000fc80007ffe0ff */
[----:B------:R-:W-:Y:S01]  /*bb70*/  ISETP.GT.U32.AND P0, PT, R56, 0x7feffffe, PT ;  /* 0x7feffffe3800780c */ /* 0x000fe20003f04070 */
[----:B------:R-:W-:-:S05]  /*bb80*/  VIADD R56, R58, 0xffffffff ;  /* 0xffffffff3a387836 */ /* 0x000fca0000000000 */
[----:B------:R-:W-:-:S13]  /*bb90*/  ISETP.GT.U32.OR P0, PT, R56, 0x7feffffe, P0 ;  /* 0x7feffffe3800780c */ /* 0x000fda0000704470 */
[----:B------:R-:W-:Y:S05]  /*bba0*/  @P0 BRA `(.L_x_169) ;  /* 0x00000000006c0947 */ /* 0x000fea0003800000 */
[----:B------:R-:W-:-:S04]  /*bbb0*/  LOP3.LUT R56, R49, 0x7ff00000, RZ, 0xc0, !PT ;  /* 0x7ff0000031387812 */ /* 0x000fc800078ec0ff */
[CC--:B------:R-:W-:Y:S02]  /*bbc0*/  VIADDMNMX R44, R43.reuse, -R56.reuse, 0xb9600000, !PT ;  /* 0xb96000002b2c7446 */ /* 0x0c0fe40007800938 */
[----:B------:R-:W-:Y:S02]  /*bbd0*/  ISETP.GE.U32.AND P0, PT, R43, R56, PT ;  /* 0x000000382b00720c */ /* 0x000fe40003f06070 */
[----:B------:R-:W-:Y:S02]  /*bbe0*/  VIMNMX R44, PT, PT, R44, 0x46a00000, PT ;  /* 0x46a000002c2c7848 */ /* 0x000fe40003fe0100 */
[----:B------:R-:W-:-:S05]  /*bbf0*/  SEL R43, R55, 0x63400000, !P0 ;  /* 0x63400000372b7807 */ /* 0x000fca0004000000 */
[----:B------:R-:W-:Y:S01]  /*bc00*/  IMAD.IADD R43, R44, 0x1, -R43 ;  /* 0x000000012c2b7824 */ /* 0x000fe200078e0a2b */
[----:B------:R-:W-:-:S03]  /*bc10*/  MOV R44, RZ ;  /* 0x000000ff002c7202 */ /* 0x000fc60000000f00 */
[----:B------:R-:W-:-:S06]  /*bc20*/  VIADD R45, R43, 0x7fe00000 ;  /* 0x7fe000002b2d7836 */ /* 0x000fcc0000000000 */
[----:B------:R-:W-:-:S10]  /*bc30*/  DMUL R56, R52, R44 ;  /* 0x0000002c34387228 */ /* 0x000fd40000000000 */
[----:B------:R-:W-:-:S13]  /*bc40*/  FSETP.GTU.AND P0, PT, |R57|, 1.469367938527859385e-39, PT ;  /* 0x001000003900780b */ /* 0x000fda0003f0c200 */
[----:B------:R-:W-:Y:S05]  /*bc50*/  @P0 BRA `(.L_x_170) ;  /* 0x0000000000940947 */ /* 0x000fea0003800000 */
[----:B------:R-:W-:Y:S01]  /*bc60*/  DFMA R46, R52, -R46, R50 ;  /* 0x8000002e342e722b */ /* 0x000fe20000000032 */
[----:B------:R-:W-:-:S09]  /*bc70*/  IMAD.MOV.U32 R44, RZ, RZ, RZ ;  /* 0x000000ffff2c7224 */ /* 0x000fd200078e00ff */
[C---:B------:R-:W-:Y:S02]  /*bc80*/  FSETP.NEU.AND P0, PT, R47.reuse, RZ, PT ;  /* 0x000000ff2f00720b */ /* 0x040fe40003f0d000 */
[----:B------:R-:W-:-:S04]  /*bc90*/  LOP3.LUT R49, R47, 0x80000000, R49, 0x48, !PT ;  /* 0x800000002f317812 */ /* 0x000fc800078e4831 */
[----:B------:R-:W-:-:S07]  /*bca0*/  LOP3.LUT R45, R49, R45, RZ, 0xfc, !PT ;  /* 0x0000002d312d7212 */ /* 0x000fce00078efcff */
[----:B------:R-:W-:Y:S05]  /*bcb0*/  @!P0 BRA `(.L_x_170) ;  /* 0x00000000007c8947 */ /* 0x000fea0003800000 */
[----:B------:R-:W-:Y:S01]  /*bcc0*/  IMAD.MOV R47, RZ, RZ, -R43 ;  /* 0x000000ffff2f7224 */ /* 0x000fe200078e0a2b */
[----:B------:R-:W-:Y:S01]  /*bcd0*/  DMUL.RP R44, R52, R44 ;  /* 0x0000002c342c7228 */ /* 0x000fe20000008000 */
[----:B------:R-:W-:Y:S01]  /*bce0*/  IMAD.MOV.U32 R46, RZ, RZ, RZ ;  /* 0x000000ffff2e7224 */ /* 0x000fe200078e00ff */
[----:B------:R-:W-:-:S05]  /*bcf0*/  IADD3 R43, PT, PT, -R43, -0x43300000, RZ ;  /* 0xbcd000002b2b7810 */ /* 0x000fca0007ffe1ff */
[----:B------:R-:W-:-:S03]  /*bd00*/  DFMA R46, R56, -R46, R52 ;  /* 0x8000002e382e722b */ /* 0x000fc60000000034 */
[----:B------:R-:W-:-:S07]  /*bd10*/  LOP3.LUT R49, R45, R49, RZ, 0x3c, !PT ;  /* 0x000000312d317212 */ /* 0x000fce00078e3cff */
[----:B------:R-:W-:-:S04]  /*bd20*/  FSETP.NEU.AND P0, PT, |R47|, R43, PT ;  /* 0x0000002b2f00720b */ /* 0x000fc80003f0d200 */
[----:B------:R-:W-:Y:S02]  /*bd30*/  FSEL R56, R44, R56, !P0 ;  /* 0x000000382c387208 */ /* 0x000fe40004000000 */
[----:B------:R-:W-:Y:S01]  /*bd40*/  FSEL R57, R49, R57, !P0 ;  /* 0x0000003931397208 */ /* 0x000fe20004000000 */
[----:B------:R-:W-:Y:S06]  /*bd50*/  BRA `(.L_x_170) ;  /* 0x0000000000547947 */ /* 0x000fec0003800000 */
.L_x_169:
[----:B------:R-:W-:-:S14]  /*bd60*/  DSETP.NAN.AND P0, PT, R44, R44, PT ;  /* 0x0000002c2c00722a */ /* 0x000fdc0003f08000 */
[----:B------:R-:W-:Y:S05]  /*bd70*/  @P0 BRA `(.L_x_171) ;  /* 0x0000000000440947 */ /* 0x000fea0003800000 */
[----:B------:R-:W-:-:S14]  /*bd80*/  DSETP.NAN.AND P0, PT, R48, R48, PT ;  /* 0x000000303000722a */ /* 0x000fdc0003f08000 */
[----:B------:R-:W-:Y:S05]  /*bd90*/  @P0 BRA `(.L_x_172) ;  /* 0x0000000000300947 */ /* 0x000fea0003800000 */
[----:B------:R-:W-:Y:S01]  /*bda0*/  ISETP.NE.AND P0, PT, R59, R58, PT ;  /* 0x0000003a3b00720c */ /* 0x000fe20003f05270 */
[----:B------:R-:W-:Y:S01]  /*bdb0*/  IMAD.MOV.U32 R57, RZ, RZ, -0x80000 ;  /* 0xfff80000ff397424 */ /* 0x000fe200078e00ff */
[----:B------:R-:W-:-:S11]  /*bdc0*/  MOV R56, 0x0 ;  /* 0x0000000000387802 */ /* 0x000fd60000000f00 */
[----:B------:R-:W-:Y:S05]  /*bdd0*/  @!P0 BRA `(.L_x_170) ;  /* 0x0000000000348947 */ /* 0x000fea0003800000 */
[----:B------:R-:W-:Y:S02]  /*bde0*/  ISETP.NE.AND P0, PT, R59, 0x7ff00000, PT ;  /* 0x7ff000003b00780c */ /* 0x000fe40003f05270 */
[----:B------:R-:W-:Y:S02]  /*bdf0*/  LOP3.LUT R57, R45, 0x80000000, R49, 0x48, !PT ;  /* 0x800000002d397812 */ /* 0x000fe400078e4831 */
[----:B------:R-:W-:-:S13]  /*be00*/  ISETP.EQ.OR P0, PT, R58, RZ, !P0 ;  /* 0x000000ff3a00720c */ /* 0x000fda0004702670 */
[----:B------:R-:W-:Y:S01]  /*be10*/  @P0 LOP3.LUT R43, R57, 0x7ff00000, RZ, 0xfc, !PT ;  /* 0x7ff00000392b0812 */ /* 0x000fe200078efcff */
[----:B------:R-:W-:Y:S02]  /*be20*/  @!P0 IMAD.MOV.U32 R56, RZ, RZ, RZ ;  /* 0x000000ffff388224 */ /* 0x000fe400078e00ff */
[----:B------:R-:W-:Y:S01]  /*be30*/  @P0 IMAD.MOV.U32 R56, RZ, RZ, RZ ;  /* 0x000000ffff380224 */ /* 0x000fe200078e00ff */
[----:B------:R-:W-:Y:S01]  /*be40*/  @P0 MOV R57, R43 ;  /* 0x0000002b00390202 */ /* 0x000fe20000000f00 */
[----:B------:R-:W-:Y:S06]  /*be50*/  BRA `(.L_x_170) ;  /* 0x0000000000147947 */ /* 0x000fec0003800000 */
.L_x_172:
[----:B------:R-:W-:Y:S01]  /*be60*/  LOP3.LUT R57, R49, 0x80000, RZ, 0xfc, !PT ;  /* 0x0008000031397812 */ /* 0x000fe200078efcff */
[----:B------:R-:W-:Y:S01]  /*be70*/  IMAD.MOV.U32 R56, RZ, RZ, R48 ;  /* 0x000000ffff387224 */ /* 0x000fe200078e0030 */
[----:B------:R-:W-:Y:S06]  /*be80*/  BRA `(.L_x_170) ;  /* 0x0000000000087947 */ /* 0x000fec0003800000 */
.L_x_171:
[----:B------:R-:W-:Y:S01]  /*be90*/  LOP3.LUT R57, R45, 0x80000, RZ, 0xfc, !PT ;  /* 0x000800002d397812 */ /* 0x000fe200078efcff */
[----:B------:R-:W-:-:S07]  /*bea0*/  IMAD.MOV.U32 R56, RZ, RZ, R44 ;  /* 0x000000ffff387224 */ /* 0x000fce00078e002c */
.L_x_170:
[----:B------:R-:W-:Y:S05]  /*beb0*/  BSYNC.RECONVERGENT B1 ;  /* 0x0000000000017941 */ /* 0x000fea0003800200 */
.L_x_168:
[----:B------:R-:W-:-:S04]  /*bec0*/  IMAD.MOV.U32 R55, RZ, RZ, 0x0 ;  /* 0x00000000ff377424 */ /* 0x000fc800078e00ff */
[----:B------:R-:W-:Y:S05]  /*bed0*/  RET.REL.NODEC R54 `(get_edge_lengths) ;  /* 0xffffff4036487950 */ /* 0x000fea0003c3ffff */
        .weak           $__internal_2_$__cuda_sm20_dsqrt_rn_f64_mediumpath_v1
        .type           $__internal_2_$__cuda_sm20_dsqrt_rn_f64_mediumpath_v1,@function
        .size           $__internal_2_$__cuda_sm20_dsqrt_rn_f64_mediumpath_v1,(.L_x_180 - $__internal_2_$__cuda_sm20_dsqrt_rn_f64_mediumpath_v1)
$__internal_2_$__cuda_sm20_dsqrt_rn_f64_mediumpath_v1:
[----:B------:R-:W-:Y:S01]  /*bee0*/  ISETP.GE.U32.AND P0, PT, R49, -0x3400000, PT ;  /* 0xfcc000003100780c */ /* 0x000fe20003f06070 */
[----:B------:R-:W-:Y:S01]  /*bef0*/  BSSY.RECONVERGENT B1, `(.L_x_173) ;  /* 0x0000026000017945 */ /* 0x000fe20003800200 */
[----:B------:R-:W-:Y:S01]  /*bf00*/  MOV R54, R46 ;  /* 0x0000002e00367202 */ /* 0x000fe20000000f00 */
[----:B------:R-:W-:Y:S02]  /*bf10*/  IMAD.MOV.U32 R55, RZ, RZ, R47 ;  /* 0x000000ffff377224 */ /* 0x000fe400078e002f */
[----:B------:R-:W-:-:S08]  /*bf20*/  IMAD.MOV.U32 R49, RZ, RZ, R57 ;  /* 0x000000ffff317224 */ /* 0x000fd000078e0039 */
[----:B------:R-:W-:Y:S05]  /*bf30*/  @!P0 BRA `(.L_x_174) ;  /* 0x0000000000208947 */ /* 0x000fea0003800000 */
[----:B------:R-:W-:-:S10]  /*bf40*/  DFMA.RM R46, R50, R48, R52 ;  /* 0x00000030322e722b */ /* 0x000fd40000004034 */
[----:B------:R-:W-:-:S05]  /*bf50*/  IADD3 R50, P0, PT, R46, 0x1, RZ ;  /* 0x000000012e327810 */ /* 0x000fca0007f1e0ff */
[----:B------:R-:W-:-:S06]  /*bf60*/  IMAD.X R51, RZ, RZ, R47, P0 ;  /* 0x000000ffff337224 */ /* 0x000fcc00000e062f */
[----:B------:R-:W-:-:S08]  /*bf70*/  DFMA.RP R48, -R46, R50, R54 ;  /* 0x000000322e30722b */ /* 0x000fd00000008136 */
[----:B------:R-:W-:-:S06]  /*bf80*/  DSETP.GT.AND P0, PT, R48, RZ, PT ;  /* 0x000000ff3000722a */ /* 0x000fcc0003f04000 */
[----:B------:R-:W-:Y:S02]  /*bf90*/  FSEL R46, R50, R46, P0 ;  /* 0x0000002e322e7208 */ /* 0x000fe40000000000 */
[----:B------:R-:W-:Y:S01]  /*bfa0*/  FSEL R47, R51, R47, P0 ;  /* 0x0000002f332f7208 */ /* 0x000fe20000000000 */
[----:B------:R-:W-:Y:S06]  /*bfb0*/  BRA `(.L_x_175) ;  /* 0x0000000000647947 */ /* 0x000fec0003800000 */
.L_x_174:
[----:B------:R-:W-:-:S14]  /*bfc0*/  DSETP.NE.AND P0, PT, R54, RZ, PT ;  /* 0x000000ff3600722a */ /* 0x000fdc0003f05000 */
[----:B------:R-:W-:Y:S05]  /*bfd0*/  @!P0 BRA `(.L_x_176) ;  /* 0x0000000000588947 */ /* 0x000fea0003800000 */
[----:B------:R-:W-:-:S13]  /*bfe0*/  ISETP.GE.AND P0, PT, R55, RZ, PT ;  /* 0x000000ff3700720c */ /* 0x000fda0003f06270 */
[----:B------:R-:W-:Y:S01]  /*bff0*/  @!P0 MOV R46, 0x0 ;  /* 0x00000000002e8802 */ /* 0x000fe20000000f00 */
[----:B------:R-:W-:Y:S01]  /*c000*/  @!P0 IMAD.MOV.U32 R47, RZ, RZ, -0x80000 ;  /* 0xfff80000ff2f8424 */ /* 0x000fe200078e00ff */
[----:B------:R-:W-:Y:S06]  /*c010*/  @!P0 BRA `(.L_x_175) ;  /* 0x00000000004c8947 */ /* 0x000fec0003800000 */
[----:B------:R-:W-:-:S13]  /*c020*/  ISETP.GT.AND P0, PT, R55, 0x7fefffff, PT ;  /* 0x7fefffff3700780c */ /* 0x000fda0003f04270 */
[----:B------:R-:W-:Y:S05]  /*c030*/  @P0 BRA `(.L_x_176) ;  /* 0x0000000000400947 */ /* 0x000fea0003800000 */
[----:B------:R-:W-:Y:S01]  /*c040*/  DMUL R46, R54, 8.11296384146066816958e+31 ;  /* 0x46900000362e7828 */ /* 0x000fe20000000000 */
[----:B------:R-:W-:Y:S01]  /*c050*/  IMAD.MOV.U32 R48, RZ, RZ, RZ ;  /* 0x000000ffff307224 */ /* 0x000fe200078e00ff */
[----:B------:R-:W-:Y:S01]  /*c060*/  MOV R53, 0x3fd80000 ;  /* 0x3fd8000000357802 */ /* 0x000fe20000000f00 */
[----:B------:R-:W-:-:S03]  /*c070*/  IMAD.MOV.U32 R52, RZ, RZ, 0x0 ;  /* 0x00000000ff347424 */ /* 0x000fc600078e00ff */
[----:B------:R-:W0:Y:S02]  /*c080*/  MUFU.RSQ64H R49, R47 ;  /* 0x0000002f00317308 */ /* 0x000e240000001c00 */
[----:B0-----:R-:W-:-:S08]  /*c090*/  DMUL R50, R48, R48 ;  /* 0x0000003030327228 */ /* 0x001fd00000000000 */
[----:B------:R-:W-:-:S08]  /*c0a0*/  DFMA R50, R46, -R50, 1 ;  /* 0x3ff000002e32742b */ /* 0x000fd00000000832 */
[----:B------:R-:W-:Y:S02]  /*c0b0*/  DFMA R52, R50, R52, 0.5 ;  /* 0x3fe000003234742b */ /* 0x000fe40000000034 */
[----:B------:R-:W-:-:S08]  /*c0c0*/  DMUL R50, R48, R50 ;  /* 0x0000003230327228 */ /* 0x000fd00000000000 */
[----:B------:R-:W-:-:S08]  /*c0d0*/  DFMA R50, R52, R50, R48 ;  /* 0x000000323432722b */ /* 0x000fd00000000030 */
[----:B------:R-:W-:Y:S02]  /*c0e0*/  DMUL R48, R46, R50 ;  /* 0x000000322e307228 */ /* 0x000fe40000000000 */
[----:B------:R-:W-:-:S06]  /*c0f0*/  VIADD R51, R51, 0xfff00000 ;  /* 0xfff0000033337836 */ /* 0x000fcc0000000000 */
[----:B------:R-:W-:-:S08]  /*c100*/  DFMA R52, R48, -R48, R46 ;  /* 0x800000303034722b */ /* 0x000fd0000000002e */
[----:B------:R-:W-:-:S10]  /*c110*/  DFMA R46, R50, R52, R48 ;  /* 0x00000034322e722b */ /* 0x000fd40000000030 */
[----:B------:R-:W-:Y:S01]  /*c120*/  VIADD R47, R47, 0xfcb00000 ;  /* 0xfcb000002f2f7836 */ /* 0x000fe20000000000 */
[----:B------:R-:W-:Y:S06]  /*c130*/  BRA `(.L_x_175) ;  /* 0x0000000000047947 */ /* 0x000fec0003800000 */
.L_x_176:
[----:B------:R-:W-:-:S11]  /*c140*/  DADD R46, R54, R54 ;  /* 0x00000000362e7229 */ /* 0x000fd60000000036 */
.L_x_175:
[----:B------:R-:W-:Y:S05]  /*c150*/  BSYNC.RECONVERGENT B1 ;  /* 0x0000000000017941 */ /* 0x000fea0003800200 */
.L_x_173:
[----:B------:R-:W-:Y:S01]  /*c160*/  IMAD.MOV.U32 R48, RZ, RZ, R46 ;  /* 0x000000ffff307224 */ /* 0x000fe200078e002e */
[----:B------:R-:W-:Y:S01]  /*c170*/  MOV R49, R47 ;  /* 0x0000002f00317202 */ /* 0x000fe20000000f00 */
[----:B------:R-:W-:Y:S02]  /*c180*/  IMAD.MOV.U32 R46, RZ, RZ, R56 ;  /* 0x000000ffff2e7224 */ /* 0x000fe400078e0038 */
[----:B------:R-:W-:-:S04]  /*c190*/  IMAD.MOV.U32 R47, RZ, RZ, 0x0 ;  /* 0x00000000ff2f7424 */ /* 0x000fc800078e00ff */
[----:B------:R-:W-:Y:S05]  /*c1a0*/  RET.REL.NODEC R46 `(get_edge_lengths) ;  /* 0xffffff3c2e947950 */ /* 0x000fea0003c3ffff */
.L_x_177:
[----:B------:R-:W-:-:S00]  /*c1b0*/  BRA `(.L_x_177) ;  /* 0xfffffffc00fc7947 */ /* 0x000fc0000383ffff */
[----:B------:R-:W-:-:S00]  /*c1c0*/  NOP ;  /* 0x0000000000007918 */ /* 0x000fc00000000000 */
        /* <DEDUP_REMOVED lines=11> */
.L_x_180:


//--------------------- .nv.global.init           --------------------------
	.section	.nv.global.init,"aw",@progbits
.nv.global.init:
	.type		$str,@object
	.size		$str,(.L_0 - $str)
$str:
        /*0000*/ 	.byte	0x62, 0x6c, 0x6f, 0x63, 0x6b, 0x20, 0x25, 0x64, 0x20, 0x20, 0x20, 0x74, 0x68, 0x72, 0x65, 0x61
        /*0010*/ 	.byte	0x64, 0x20, 0x25, 0x64, 0x20, 0x67, 0x67, 0x20, 0x25, 0x31, 0x36, 0x2e, 0x6c, 0x66, 0x0a, 0x00
.L_0:


//--------------------- .nv.shared.reserved.0     --------------------------
	.section	.nv.shared.reserved.0,"aw",@nobits
	.weak		__nv_reservedSMEM_offset_0_alias
	.size		__nv_reservedSMEM_offset_0_alias, 0, 64
	.other		__nv_reservedSMEM_offset_0_alias,@"STO_CUDA_RESERVED_SHARED STV_DEFAULT"
__nv_reservedSMEM_offset_0_alias:
	.zero		0
	.zero		64


//--------------------- .nv.constant0.get_edge_lengths --------------------------
	.section	.nv.constant0.get_edge_lengths,"a",@progbits
	.sectionflags	@""
	.align	4
.nv.constant0.get_edge_lengths:
	.zero		936


//--------------------- SYMBOLS --------------------------

	.type		.nv.reservedSmem.offset0,@object
	.size		.nv.reservedSmem.offset0,0x4
	.type		vprintf,@function
